// auto-generated by cutlass_sweep.gemm — config: {"arch": "sm_90", "cluster_m": 1, "cluster_n": 8, "dtype": "fp16", "dtype_b": "fp16", "layout": "nn", "stages": 4, "tile_k": 64, "tile_m": 128, "tile_n": 128}
#include "cutlass/cutlass.h"
#include "cutlass/gemm/collective/collective_builder.hpp"
#include "cutlass/gemm/device/gemm_universal_adapter.h"
#include "cutlass/gemm/kernel/gemm_universal.hpp"
#include "cutlass/epilogue/collective/collective_builder.hpp"

using ElemA = cutlass::half_t;
using ElemB = cutlass::half_t;
using ElemCD = cutlass::half_t;
using Acc  = float;
using TileShape    = cute::Shape<cute::_128, cute::_128, cute::_64>;
using ClusterShape = cute::Shape<cute::_1, cute::_8, cute::_1>;

using CollectiveEpilogue = typename cutlass::epilogue::collective::CollectiveBuilder<
    cutlass::arch::Sm90, cutlass::arch::OpClassTensorOp,
    TileShape, ClusterShape,
    cutlass::epilogue::collective::EpilogueTileAuto,
    Acc, Acc,
    ElemCD, cutlass::layout::RowMajor, 128 / cutlass::sizeof_bits<ElemCD>::value,
    ElemCD, cutlass::layout::RowMajor, 128 / cutlass::sizeof_bits<ElemCD>::value,
    cutlass::epilogue::collective::EpilogueScheduleAuto
  >::CollectiveOp;

using CollectiveMainloop = typename cutlass::gemm::collective::CollectiveBuilder<
    cutlass::arch::Sm90, cutlass::arch::OpClassTensorOp,
    ElemA, cutlass::layout::RowMajor, 128 / cutlass::sizeof_bits<ElemA>::value,
    ElemB, cutlass::layout::RowMajor, 128 / cutlass::sizeof_bits<ElemB>::value,
    Acc,
    TileShape, ClusterShape,
    cutlass::gemm::collective::StageCount<4>,
    cutlass::gemm::collective::KernelScheduleAuto
  >::CollectiveOp;

using GemmKernel = cutlass::gemm::kernel::GemmUniversal<
    cute::Shape<int,int,int,int>,
    CollectiveMainloop,
    CollectiveEpilogue
>;
using Gemm = cutlass::gemm::device::GemmUniversalAdapter<GemmKernel>;

// Force the device kernel symbol into the cubin without needing a host main.
auto* _anchor = &cutlass::device_kernel<GemmKernel>;


// ===== COMPILED SASS (sm_90a) =====

	.target	sm_90a

	.elftype	@"ET_EXEC"


//--------------------- .note.nv.tkinfo           --------------------------
	.section	.note.nv.tkinfo,"",@"SHT_NOTE"
	.sectionflags	@"SHF_NOTE_NV_TKINFO"
	.tkinfo
        /*0018*/ 	.word	0x00000002
        /*0030*/ 	.string	""
        /*0030*/ 	.string	"ptxas"
        /*0030*/ 	.string	"Cuda compilation tools, release 13.0, V13.0.88"
        /*0030*/ 	.string	"Build cuda_13.0.r13.0/compiler.36424714_0"
        /*0030*/ 	.string	"-arch sm_90a -m 64 "



//--------------------- .note.nv.cuinfo           --------------------------
	.section	.note.nv.cuinfo,"",@"SHT_NOTE"
	.sectionflags	@"SHF_NOTE_NV_CUINFO"
        /*0018*/ 	.short	0x0002
        /*001a*/ 	.short	0x005a
        /*001c*/ 	.short	0x0082
	.zero		2


//--------------------- .nv.info                  --------------------------
	.section	.nv.info,"",@"SHT_CUDA_INFO"
	.align	4


	//----- nvinfo : EIATTR_REGCOUNT
	.align		4
        /*0000*/ 	.byte	0x04, 0x2f
        /*0002*/ 	.short	(.L_15 - .L_14)
	.align		4
.L_14:
        /*0004*/ 	.word	index@(_ZN7cutlass13device_kernelINS_4gemm6kernel13GemmUniversalIN4cute5tupleIJiiiiEEENS1_10collective13CollectiveMmaINS1_34MainloopSm90TmaGmmaWarpSpecializedILi4ENS5_IJNS4_1CILi1EEENSA_ILi8EEESB_EEENS1_35KernelTmaWarpSpecializedCooperativeEEENS5_IJNSA_ILi128EEESG_NSA_ILi64EEEEEENS_6half_tENS5_IJlSB_lEEESJ_NS5_IJSB_llEEENS4_8TiledMMAINS4_8MMA_AtomIJNS4_4SM904GMMA26MMA_64x128x16_F32F16F16_SSILNSP_5MajorE0ELSR_1ELNSP_7ScaleInE1ELSS_1EEEEEENS4_6LayoutINS5_IJNSA_ILi2EEESB_SB_EEENS5_IJSB_NSA_ILi0EEESY_EEEEENS5_IJNS4_10UnderscoreES11_S11_EEEEENS4_23SM90_TMA_LOAD_MULTICASTENS4_14ComposedLayoutINS4_7SwizzleILi3ELi4ELi3EEENS4_18smem_ptr_flag_bitsILi16EEENSV_INS5_IJSC_SH_EEENS5_IJSH_SB_EEEEEEEvNS4_8identityENS4_13SM90_TMA_LOADENS15_IS17_S19_NSV_INS5_IJSH_SC_EEENS5_IJSB_SH_EEEEEEEvS1E_EENS_8epilogue10collective6detail29Sm90TmaWarpSpecializedAdapterINS1M_15DefaultEpilogueISJ_SK_SK_NS1L_6thread17LinearCombinationISJ_Li1EffLNS1Q_9ScaleType4KindE0ELNS_15FloatRoundStyleE2ESJ_EENS1_15EpilogueDefaultEEEEEvvEEEEvNT_6ParamsE)
        /*0008*/ 	.word	0x000000a8


	//----- nvinfo : EIATTR_FRAME_SIZE
	.align		4
.L_15:
        /*000c*/ 	.byte	0x04, 0x11
        /*000e*/ 	.short	(.L_17 - .L_16)
	.align		4
.L_16:
        /*0010*/ 	.word	index@(_ZN7cutlass13device_kernelINS_4gemm6kernel13GemmUniversalIN4cute5tupleIJiiiiEEENS1_10collective13CollectiveMmaINS1_34MainloopSm90TmaGmmaWarpSpecializedILi4ENS5_IJNS4_1CILi1EEENSA_ILi8EEESB_EEENS1_35KernelTmaWarpSpecializedCooperativeEEENS5_IJNSA_ILi128EEESG_NSA_ILi64EEEEEENS_6half_tENS5_IJlSB_lEEESJ_NS5_IJSB_llEEENS4_8TiledMMAINS4_8MMA_AtomIJNS4_4SM904GMMA26MMA_64x128x16_F32F16F16_SSILNSP_5MajorE0ELSR_1ELNSP_7ScaleInE1ELSS_1EEEEEENS4_6LayoutINS5_IJNSA_ILi2EEESB_SB_EEENS5_IJSB_NSA_ILi0EEESY_EEEEENS5_IJNS4_10UnderscoreES11_S11_EEEEENS4_23SM90_TMA_LOAD_MULTICASTENS4_14ComposedLayoutINS4_7SwizzleILi3ELi4ELi3EEENS4_18smem_ptr_flag_bitsILi16EEENSV_INS5_IJSC_SH_EEENS5_IJSH_SB_EEEEEEEvNS4_8identityENS4_13SM90_TMA_LOADENS15_IS17_S19_NSV_INS5_IJSH_SC_EEENS5_IJSB_SH_EEEEEEEvS1E_EENS_8epilogue10collective6detail29Sm90TmaWarpSpecializedAdapterINS1M_15DefaultEpilogueISJ_SK_SK_NS1L_6thread17LinearCombinationISJ_Li1EffLNS1Q_9ScaleType4KindE0ELNS_15FloatRoundStyleE2ESJ_EENS1_15EpilogueDefaultEEEEEvvEEEEvNT_6ParamsE)
        /*0014*/ 	.word	0x00000000


	//----- nvinfo : EIATTR_MIN_STACK_SIZE
	.align		4
.L_17:
        /*0018*/ 	.byte	0x04, 0x12
        /*001a*/ 	.short	(.L_19 - .L_18)
	.align		4
.L_18:
        /*001c*/ 	.word	index@(_ZN7cutlass13device_kernelINS_4gemm6kernel13GemmUniversalIN4cute5tupleIJiiiiEEENS1_10collective13CollectiveMmaINS1_34MainloopSm90TmaGmmaWarpSpecializedILi4ENS5_IJNS4_1CILi1EEENSA_ILi8EEESB_EEENS1_35KernelTmaWarpSpecializedCooperativeEEENS5_IJNSA_ILi128EEESG_NSA_ILi64EEEEEENS_6half_tENS5_IJlSB_lEEESJ_NS5_IJSB_llEEENS4_8TiledMMAINS4_8MMA_AtomIJNS4_4SM904GMMA26MMA_64x128x16_F32F16F16_SSILNSP_5MajorE0ELSR_1ELNSP_7ScaleInE1ELSS_1EEEEEENS4_6LayoutINS5_IJNSA_ILi2EEESB_SB_EEENS5_IJSB_NSA_ILi0EEESY_EEEEENS5_IJNS4_10UnderscoreES11_S11_EEEEENS4_23SM90_TMA_LOAD_MULTICASTENS4_14ComposedLayoutINS4_7SwizzleILi3ELi4ELi3EEENS4_18smem_ptr_flag_bitsILi16EEENSV_INS5_IJSC_SH_EEENS5_IJSH_SB_EEEEEEEvNS4_8identityENS4_13SM90_TMA_LOADENS15_IS17_S19_NSV_INS5_IJSH_SC_EEENS5_IJSB_SH_EEEEEEEvS1E_EENS_8epilogue10collective6detail29Sm90TmaWarpSpecializedAdapterINS1M_15DefaultEpilogueISJ_SK_SK_NS1L_6thread17LinearCombinationISJ_Li1EffLNS1Q_9ScaleType4KindE0ELNS_15FloatRoundStyleE2ESJ_EENS1_15EpilogueDefaultEEEEEvvEEEEvNT_6ParamsE)
        /*0020*/ 	.word	0x00000000
.L_19:


//--------------------- .nv.compat                --------------------------
	.section	.nv.compat,"",@"SHT_CUDA_COMPAT_INFO"
	.align	4
        /*0000*/ 	.byte	0x02, 0x09, 0x01, 0x00, 0x02, 0x02, 0x04, 0x00, 0x02, 0x05, 0x05, 0x00, 0x03, 0x07, 0x01, 0x01
        /*0010*/ 	.byte	0x02, 0x03, 0x01, 0x00, 0x02, 0x06, 0x01, 0x00, 0x04, 0x0b, 0x08, 0x00, 0x00, 0x00, 0x00, 0x00
        /*0020*/ 	.byte	0x00, 0x00, 0x00, 0x00


//--------------------- .nv.info._ZN7cutlass13device_kernelINS_4gemm6kernel13GemmUniversalIN4cute5tupleIJiiiiEEENS1_10collective13CollectiveMmaINS1_34MainloopSm90TmaGmmaWarpSpecializedILi4ENS5_IJNS4_1CILi1EEENSA_ILi8EEESB_EEENS1_35KernelTmaWarpSpecializedCooperativeEEENS5_IJNSA_ILi128EEESG_NSA_ILi64EEEEEENS_6half_tENS5_IJlSB_lEEESJ_NS5_IJSB_llEEENS4_8TiledMMAINS4_8MMA_AtomIJNS4_4SM904GMMA26MMA_64x128x16_F32F16F16_SSILNSP_5MajorE0ELSR_1ELNSP_7ScaleInE1ELSS_1EEEEEENS4_6LayoutINS5_IJNSA_ILi2EEESB_SB_EEENS5_IJSB_NSA_ILi0EEESY_EEEEENS5_IJNS4_10UnderscoreES11_S11_EEEEENS4_23SM90_TMA_LOAD_MULTICASTENS4_14ComposedLayoutINS4_7SwizzleILi3ELi4ELi3EEENS4_18smem_ptr_flag_bitsILi16EEENSV_INS5_IJSC_SH_EEENS5_IJSH_SB_EEEEEEEvNS4_8identityENS4_13SM90_TMA_LOADENS15_IS17_S19_NSV_INS5_IJSH_SC_EEENS5_IJSB_SH_EEEEEEEvS1E_EENS_8epilogue10collective6detail29Sm90TmaWarpSpecializedAdapterINS1M_15DefaultEpilogueISJ_SK_SK_NS1L_6thread17LinearCombinationISJ_Li1EffLNS1Q_9ScaleType4KindE0ELNS_15FloatRoundStyleE2ESJ_EENS1_15EpilogueDefaultEEEEEvvEEEEvNT_6ParamsE --------------------------
	.section	.nv.info._ZN7cutlass13device_kernelINS_4gemm6kernel13GemmUniversalIN4cute5tupleIJiiiiEEENS1_10collective13CollectiveMmaINS1_34MainloopSm90TmaGmmaWarpSpecializedILi4ENS5_IJNS4_1CILi1EEENSA_ILi8EEESB_EEENS1_35KernelTmaWarpSpecializedCooperativeEEENS5_IJNSA_ILi128EEESG_NSA_ILi64EEEEEENS_6half_tENS5_IJlSB_lEEESJ_NS5_IJSB_llEEENS4_8TiledMMAINS4_8MMA_AtomIJNS4_4SM904GMMA26MMA_64x128x16_F32F16F16_SSILNSP_5MajorE0ELSR_1ELNSP_7ScaleInE1ELSS_1EEEEEENS4_6LayoutINS5_IJNSA_ILi2EEESB_SB_EEENS5_IJSB_NSA_ILi0EEESY_EEEEENS5_IJNS4_10UnderscoreES11_S11_EEEEENS4_23SM90_TMA_LOAD_MULTICASTENS4_14ComposedLayoutINS4_7SwizzleILi3ELi4ELi3EEENS4_18smem_ptr_flag_bitsILi16EEENSV_INS5_IJSC_SH_EEENS5_IJSH_SB_EEEEEEEvNS4_8identityENS4_13SM90_TMA_LOADENS15_IS17_S19_NSV_INS5_IJSH_SC_EEENS5_IJSB_SH_EEEEEEEvS1E_EENS_8epilogue10collective6detail29Sm90TmaWarpSpecializedAdapterINS1M_15DefaultEpilogueISJ_SK_SK_NS1L_6thread17LinearCombinationISJ_Li1EffLNS1Q_9ScaleType4KindE0ELNS_15FloatRoundStyleE2ESJ_EENS1_15EpilogueDefaultEEEEEvvEEEEvNT_6ParamsE,"",@"SHT_CUDA_INFO"
	.sectionflags	@""
	.align	4


	//----- nvinfo : EIATTR_CUDA_API_VERSION
	.align		4
        /*0000*/ 	.byte	0x04, 0x37
        /*0002*/ 	.short	(.L_21 - .L_20)
.L_20:
        /*0004*/ 	.word	0x00000082


	//----- nvinfo : EIATTR_KPARAM_INFO
	.align		4
.L_21:
        /*0008*/ 	.byte	0x04, 0x17
        /*000a*/ 	.short	(.L_23 - .L_22)
.L_22:
        /*000c*/ 	.word	0x00000000
        /*0010*/ 	.short	0x0000
        /*0012*/ 	.short	0x0070
        /*0014*/ 	.byte	0x00, 0xf0, 0x01, 0x10


	//----- nvinfo : EIATTR_SPARSE_MMA_MASK
	.align		4
.L_23:
        /*0018*/ 	.byte	0x03, 0x50
        /*001a*/ 	.short	0x0000


	//----- nvinfo : EIATTR_MAXREG_COUNT
	.align		4
        /*001c*/ 	.byte	0x03, 0x1b
        /*001e*/ 	.short	0x00a8


	//----- nvinfo : EIATTR_NUM_BARRIERS
	.align		4
        /*0020*/ 	.byte	0x02, 0x4c
        /*0022*/ 	.byte	0x01
	.zero		1


	//----- nvinfo : EIATTR_EXTERNS
	.align		4
        /*0024*/ 	.byte	0x04, 0x0f
        /*0026*/ 	.short	(.L_25 - .L_24)


	//   ....[0]....
	.align		4
.L_24:
        /*0028*/ 	.word	index@(__assertfail)


	//----- nvinfo : EIATTR_MERCURY_ISA_VERSION
	.align		4
.L_25:
        /*002c*/ 	.byte	0x03, 0x5f
        /*002e*/ 	.short	0x0101


	//----- nvinfo : EIATTR_INT_WARP_WIDE_INSTR_OFFSETS
	.align		4
        /*0030*/ 	.byte	0x04, 0x31
        /*0032*/ 	.short	(.L_27 - .L_26)


	//   ....[0]....
.L_26:
        /*0034*/ 	.word	0x00000430


	//   ....[1]....
        /*0038*/ 	.word	0x00000450


	//   ....[2]....
        /*003c*/ 	.word	0x00000620


	//   ....[3]....
        /*0040*/ 	.word	0x00001e90


	//----- nvinfo : EIATTR_COOP_GROUP_MASK_REGIDS
	.align		4
.L_27:
        /*0044*/ 	.byte	0x04, 0x29
        /*0046*/ 	.short	(.L_29 - .L_28)


	//   ....[0]....
.L_28:
        /*0048*/ 	.word	0xffffffff


	//   ....[1]....
        /*004c*/ 	.word	0xffffffff


	//   ....[2]....
        /*0050*/ 	.word	0xffffffff


	//   ....[3]....
        /*0054*/ 	.word	0xffffffff


	//   ....[4]....
        /*0058*/ 	.word	0xffffffff


	//   ....[5]....
        /*005c*/ 	.word	0xffffffff


	//----- nvinfo : EIATTR_COOP_GROUP_INSTR_OFFSETS
	.align		4
.L_29:
        /*0060*/ 	.byte	0x04, 0x28
        /*0062*/ 	.short	(.L_31 - .L_30)


	//   ....[0]....
.L_30:
        /*0064*/ 	.word	0x00000060


	//   ....[1]....
        /*0068*/ 	.word	0x00000070


	//   ....[2]....
        /*006c*/ 	.word	0x00000130


	//   ....[3]....
        /*0070*/ 	.word	0x000002d0


	//   ....[4]....
        /*0074*/ 	.word	0x00000790


	//   ....[5]....
        /*0078*/ 	.word	0x00001410


	//----- nvinfo : EIATTR_REG_RECONFIG
	.align		4
.L_31:
        /*007c*/ 	.byte	0x01, 0x54
	.zero		2


	//----- nvinfo : EIATTR_SYSCALL_OFFSETS
	.align		4
        /*0080*/ 	.byte	0x04, 0x46
        /*0082*/ 	.short	(.L_33 - .L_32)


	//   ....[0]....
.L_32:
        /*0084*/ 	.word	0x00001600


	//----- nvinfo : EIATTR_MBARRIER_INSTR_OFFSETS
	.align		4
.L_33:
        /*0088*/ 	.byte	0x04, 0x39
        /*008a*/ 	.short	(.L_35 - .L_34)


	//   ....[0]....
.L_34:
        /*008c*/ 	.word	0x00000230
        /*0090*/ 	.word	0x000000ff
        /*0094*/ 	.word	0x00000000
        /*0098*/ 	.short	0x0100
        /*009a*/ 	.byte	0x08
	.zero		1


	//   ....[1]....
        /*009c*/ 	.word	0x00000240
        /*00a0*/ 	.word	0x000000ff
        /*00a4*/ 	.word	0x00000020
        /*00a8*/ 	.short	0x0100
        /*00aa*/ 	.byte	0x08
	.zero		1


	//   ....[2]....
        /*00ac*/ 	.word	0x00000250
        /*00b0*/ 	.word	0x000000ff
        /*00b4*/ 	.word	0x00000008
        /*00b8*/ 	.short	0x0100
        /*00ba*/ 	.byte	0x08
	.zero		1


	//   ....[3]....
        /*00bc*/ 	.word	0x00000260
        /*00c0*/ 	.word	0x000000ff
        /*00c4*/ 	.word	0x00000028
        /*00c8*/ 	.short	0x0100
        /*00ca*/ 	.byte	0x08
	.zero		1


	//   ....[4]....
        /*00cc*/ 	.word	0x00000270
        /*00d0*/ 	.word	0x000000ff
        /*00d4*/ 	.word	0x00000010
        /*00d8*/ 	.short	0x0100
        /*00da*/ 	.byte	0x08
	.zero		1


	//   ....[5]....
        /*00dc*/ 	.word	0x00000280
        /*00e0*/ 	.word	0x000000ff
        /*00e4*/ 	.word	0x00000030
        /*00e8*/ 	.short	0x0100
        /*00ea*/ 	.byte	0x08
	.zero		1


	//   ....[6]....
        /*00ec*/ 	.word	0x00000290
        /*00f0*/ 	.word	0x000000ff
        /*00f4*/ 	.word	0x00000018
        /*00f8*/ 	.short	0x0100
        /*00fa*/ 	.byte	0x08
	.zero		1


	//   ....[7]....
        /*00fc*/ 	.word	0x000002a0
        /*0100*/ 	.word	0x000000ff
        /*0104*/ 	.word	0x00000038
        /*0108*/ 	.short	0x0100
        /*010a*/ 	.byte	0x08
	.zero		1


	//   ....[8]....
        /*010c*/ 	.word	0x000006c0
        /*0110*/ 	.word	0x000000ff
        /*0114*/ 	.word	0x00000050
        /*0118*/ 	.short	0x0100
        /*011a*/ 	.byte	0x06
	.zero		1


	//   ....[9]....
        /*011c*/ 	.word	0x00000740
        /*0120*/ 	.word	0x000000ff
        /*0124*/ 	.word	0x00000058
        /*0128*/ 	.short	0x0100
        /*012a*/ 	.byte	0x06
	.zero		1


	//   ....[10]....
        /*012c*/ 	.word	0x000016c0
        /*0130*/ 	.word	0x00000003
        /*0134*/ 	.word	0x00000000
        /*0138*/ 	.short	0x010a
        /*013a*/ 	.byte	0x3f
	.zero		1


	//   ....[11]....
        /*013c*/ 	.word	0x00001720
        /*0140*/ 	.word	0x00000003
        /*0144*/ 	.word	0x00000000
        /*0148*/ 	.short	0x010a
        /*014a*/ 	.byte	0x3f
	.zero		1


	//   ....[12]....
        /*014c*/ 	.word	0x00001aa0
        /*0150*/ 	.word	0x00000005
        /*0154*/ 	.word	0x00000000
        /*0158*/ 	.short	0x010a
        /*015a*/ 	.byte	0x3f
	.zero		1


	//   ....[13]....
        /*015c*/ 	.word	0x00001ae0
        /*0160*/ 	.word	0x00000005
        /*0164*/ 	.word	0x00000000
        /*0168*/ 	.short	0x010a
        /*016a*/ 	.byte	0x3f
	.zero		1


	//   ....[14]....
        /*016c*/ 	.word	0x00001d40
        /*0170*/ 	.word	0x00000004
        /*0174*/ 	.word	0x00000000
        /*0178*/ 	.short	0x0101
        /*017a*/ 	.byte	0x3f
	.zero		1


	//   ....[15]....
        /*017c*/ 	.word	0x00001f00
        /*0180*/ 	.word	0x00000000
        /*0184*/ 	.word	0x00000000
        /*0188*/ 	.short	0x0101
        /*018a*/ 	.byte	0x3f
	.zero		1


	//   ....[16]....
        /*018c*/ 	.word	0x00006fd0
        /*0190*/ 	.word	0x00000014
        /*0194*/ 	.word	0x00000020
        /*0198*/ 	.short	0x010a
        /*019a*/ 	.byte	0x3f
	.zero		1


	//   ....[17]....
        /*019c*/ 	.word	0x000073f0
        /*01a0*/ 	.word	0x00000006
        /*01a4*/ 	.word	0x00000058
        /*01a8*/ 	.short	0x0101
        /*01aa*/ 	.byte	0x3f
	.zero		1


	//   ....[18]....
        /*01ac*/ 	.word	0x00007b10
        /*01b0*/ 	.word	0x00000007
        /*01b4*/ 	.word	0x00000000
        /*01b8*/ 	.short	0x010a
        /*01ba*/ 	.byte	0x3f
	.zero		1


	//   ....[19]....
        /*01bc*/ 	.word	0x00007b90
        /*01c0*/ 	.word	0x00000006
        /*01c4*/ 	.word	0x00000000
        /*01c8*/ 	.short	0x010a
        /*01ca*/ 	.byte	0x3f
	.zero		1


	//   ....[20]....
        /*01cc*/ 	.word	0x00007c20
        /*01d0*/ 	.word	0x00000007
        /*01d4*/ 	.word	0x00000000
        /*01d8*/ 	.short	0x010a
        /*01da*/ 	.byte	0x3f
	.zero		1


	//   ....[21]....
        /*01dc*/ 	.word	0x00007cb0
        /*01e0*/ 	.word	0x00000005
        /*01e4*/ 	.word	0x00000000
        /*01e8*/ 	.short	0x010a
        /*01ea*/ 	.byte	0x3f
	.zero		1


	//   ....[22]....
        /*01ec*/ 	.word	0x00007d10
        /*01f0*/ 	.word	0x00000003
        /*01f4*/ 	.word	0x00000000
        /*01f8*/ 	.short	0x010a
        /*01fa*/ 	.byte	0x3f
	.zero		1


	//   ....[23]....
        /*01fc*/ 	.word	0x00007d60
        /*0200*/ 	.word	0x00000005
        /*0204*/ 	.word	0x00000000
        /*0208*/ 	.short	0x010a
        /*020a*/ 	.byte	0x3f
	.zero		1


	//   ....[24]....
        /*020c*/ 	.word	0x00007e30
        /*0210*/ 	.word	0x00000014
        /*0214*/ 	.word	0x00000020
        /*0218*/ 	.short	0x010a
        /*021a*/ 	.byte	0x3f
	.zero		1


	//   ....[25]....
        /*021c*/ 	.word	0x00007f00
        /*0220*/ 	.word	0x00000007
        /*0224*/ 	.word	0x00000000
        /*0228*/ 	.short	0x010a
        /*022a*/ 	.byte	0x3f
	.zero		1


	//   ....[26]....
        /*022c*/ 	.word	0x00007f50
        /*0230*/ 	.word	0x00000006
        /*0234*/ 	.word	0x00000000
        /*0238*/ 	.short	0x010a
        /*023a*/ 	.byte	0x3f
	.zero		1


	//   ....[27]....
        /*023c*/ 	.word	0x00007fa0
        /*0240*/ 	.word	0x00000007
        /*0244*/ 	.word	0x00000000
        /*0248*/ 	.short	0x010a
        /*024a*/ 	.byte	0x3f
	.zero		1


	//----- nvinfo : EIATTR_NUM_MBARRIERS
	.align		4
.L_35:
        /*024c*/ 	.byte	0x03, 0x38
        /*024e*/ 	.short	0x000a


	//----- nvinfo : EIATTR_EXIT_INSTR_OFFSETS
	.align		4
        /*0250*/ 	.byte	0x04, 0x1c
        /*0252*/ 	.short	(.L_37 - .L_36)


	//   ....[0]....
.L_36:
        /*0254*/ 	.word	0x00000960


	//   ....[1]....
        /*0258*/ 	.word	0x00001170


	//   ....[2]....
        /*025c*/ 	.word	0x00006740


	//   ....[3]....
        /*0260*/ 	.word	0x00006ca0


	//   ....[4]....
        /*0264*/ 	.word	0x00007d00


	//----- nvinfo : EIATTR_MAX_THREADS
	.align		4
.L_37:
        /*0268*/ 	.byte	0x04, 0x05
        /*026a*/ 	.short	(.L_39 - .L_38)
.L_38:
        /*026c*/ 	.word	0x00000180
        /*0270*/ 	.word	0x00000001
        /*0274*/ 	.word	0x00000001


	//----- nvinfo : EIATTR_CRS_STACK_SIZE
	.align		4
.L_39:
        /*0278*/ 	.byte	0x04, 0x1e
        /*027a*/ 	.short	(.L_41 - .L_40)
.L_40:
        /*027c*/ 	.word	0x00000000


	//----- nvinfo : EIATTR_CBANK_PARAM_SIZE
	.align		4
.L_41:
        /*0280*/ 	.byte	0x03, 0x19
        /*0282*/ 	.short	0x0470


	//----- nvinfo : EIATTR_PARAM_CBANK
	.align		4
        /*0284*/ 	.byte	0x04, 0x0a
        /*0286*/ 	.short	(.L_43 - .L_42)
	.align		4
.L_42:
        /*0288*/ 	.word	index@(.nv.constant0._ZN7cutlass13device_kernelINS_4gemm6kernel13GemmUniversalIN4cute5tupleIJiiiiEEENS1_10collective13CollectiveMmaINS1_34MainloopSm90TmaGmmaWarpSpecializedILi4ENS5_IJNS4_1CILi1EEENSA_ILi8EEESB_EEENS1_35KernelTmaWarpSpecializedCooperativeEEENS5_IJNSA_ILi128EEESG_NSA_ILi64EEEEEENS_6half_tENS5_IJlSB_lEEESJ_NS5_IJSB_llEEENS4_8TiledMMAINS4_8MMA_AtomIJNS4_4SM904GMMA26MMA_64x128x16_F32F16F16_SSILNSP_5MajorE0ELSR_1ELNSP_7ScaleInE1ELSS_1EEEEEENS4_6LayoutINS5_IJNSA_ILi2EEESB_SB_EEENS5_IJSB_NSA_ILi0EEESY_EEEEENS5_IJNS4_10UnderscoreES11_S11_EEEEENS4_23SM90_TMA_LOAD_MULTICASTENS4_14ComposedLayoutINS4_7SwizzleILi3ELi4ELi3EEENS4_18smem_ptr_flag_bitsILi16EEENSV_INS5_IJSC_SH_EEENS5_IJSH_SB_EEEEEEEvNS4_8identityENS4_13SM90_TMA_LOADENS15_IS17_S19_NSV_INS5_IJSH_SC_EEENS5_IJSB_SH_EEEEEEEvS1E_EENS_8epilogue10collective6detail29Sm90TmaWarpSpecializedAdapterINS1M_15DefaultEpilogueISJ_SK_SK_NS1L_6thread17LinearCombinationISJ_Li1EffLNS1Q_9ScaleType4KindE0ELNS_15FloatRoundStyleE2ESJ_EENS1_15EpilogueDefaultEEEEEvvEEEEvNT_6ParamsE)
        /*028c*/ 	.short	0x0210
        /*028e*/ 	.short	0x0470


	//----- nvinfo : EIATTR_SW_WAR
	.align		4
.L_43:
        /*0290*/ 	.byte	0x04, 0x36
        /*0292*/ 	.short	(.L_45 - .L_44)
.L_44:
        /*0294*/ 	.word	0x00000008
.L_45:


//--------------------- .nv.callgraph             --------------------------
	.section	.nv.callgraph,"",@"SHT_CUDA_CALLGRAPH"
	.align	4
	.sectionentsize	8
	.align		4
        /*0000*/ 	.word	0x00000000
	.align		4
        /*0004*/ 	.word	0xffffffff
	.align		4
        /*0008*/ 	.word	index@(_ZN7cutlass13device_kernelINS_4gemm6kernel13GemmUniversalIN4cute5tupleIJiiiiEEENS1_10collective13CollectiveMmaINS1_34MainloopSm90TmaGmmaWarpSpecializedILi4ENS5_IJNS4_1CILi1EEENSA_ILi8EEESB_EEENS1_35KernelTmaWarpSpecializedCooperativeEEENS5_IJNSA_ILi128EEESG_NSA_ILi64EEEEEENS_6half_tENS5_IJlSB_lEEESJ_NS5_IJSB_llEEENS4_8TiledMMAINS4_8MMA_AtomIJNS4_4SM904GMMA26MMA_64x128x16_F32F16F16_SSILNSP_5MajorE0ELSR_1ELNSP_7ScaleInE1ELSS_1EEEEEENS4_6LayoutINS5_IJNSA_ILi2EEESB_SB_EEENS5_IJSB_NSA_ILi0EEESY_EEEEENS5_IJNS4_10UnderscoreES11_S11_EEEEENS4_23SM90_TMA_LOAD_MULTICASTENS4_14ComposedLayoutINS4_7SwizzleILi3ELi4ELi3EEENS4_18smem_ptr_flag_bitsILi16EEENSV_INS5_IJSC_SH_EEENS5_IJSH_SB_EEEEEEEvNS4_8identityENS4_13SM90_TMA_LOADENS15_IS17_S19_NSV_INS5_IJSH_SC_EEENS5_IJSB_SH_EEEEEEEvS1E_EENS_8epilogue10collective6detail29Sm90TmaWarpSpecializedAdapterINS1M_15DefaultEpilogueISJ_SK_SK_NS1L_6thread17LinearCombinationISJ_Li1EffLNS1Q_9ScaleType4KindE0ELNS_15FloatRoundStyleE2ESJ_EENS1_15EpilogueDefaultEEEEEvvEEEEvNT_6ParamsE)
	.align		4
        /*000c*/ 	.word	index@(__assertfail)
	.align		4
        /*0010*/ 	.word	0x00000000
	.align		4
        /*0014*/ 	.word	0xfffffffe
	.align		4
        /*0018*/ 	.word	0x00000000
	.align		4
        /*001c*/ 	.word	0xfffffffd
	.align		4
        /*0020*/ 	.word	0x00000000
	.align		4
        /*0024*/ 	.word	0xfffffffc


//--------------------- .nv.constant4             --------------------------
	.section	.nv.constant4,"a",@progbits
	.align	8
	.align		8
.nv.constant4:
        /*0000*/ 	.dword	__assertfail
	.align		8
        /*0008*/ 	.dword	__unnamed_1
	.align		8
        /*0010*/ 	.dword	_ZN40_INTERNAL_1c550e8a_4_k_cu_c0e21829_320364cuda3std3__45__cpo5beginE
	.align		8
        /*0018*/ 	.dword	_ZN40_INTERNAL_1c550e8a_4_k_cu_c0e21829_320364cuda3std3__45__cpo3endE
	.align		8
        /*0020*/ 	.dword	_ZN40_INTERNAL_1c550e8a_4_k_cu_c0e21829_320364cuda3std3__45__cpo6cbeginE
	.align		8
        /*0028*/ 	.dword	_ZN40_INTERNAL_1c550e8a_4_k_cu_c0e21829_320364cuda3std3__45__cpo4cendE
	.align		8
        /*0030*/ 	.dword	_ZN40_INTERNAL_1c550e8a_4_k_cu_c0e21829_320364cuda3std3__442_GLOBAL__N__1c550e8a_4_k_cu_c0e21829_320366ignoreE
	.align		8
        /*0038*/ 	.dword	_ZN40_INTERNAL_1c550e8a_4_k_cu_c0e21829_320364cuda3std3__419piecewise_constructE
	.align		8
        /*0040*/ 	.dword	_ZN40_INTERNAL_1c550e8a_4_k_cu_c0e21829_320364cuda3std3__48in_placeE
	.align		8
        /*0048*/ 	.dword	_ZN40_INTERNAL_1c550e8a_4_k_cu_c0e21829_320364cuda3std6ranges3__45__cpo4swapE
	.align		8
        /*0050*/ 	.dword	_ZN40_INTERNAL_1c550e8a_4_k_cu_c0e21829_320364cuda3std6ranges3__45__cpo9iter_moveE
	.align		8
        /*0058*/ 	.dword	_ZN40_INTERNAL_1c550e8a_4_k_cu_c0e21829_320364cute7productE
	.align		8
        /*0060*/ 	.dword	_ZN40_INTERNAL_1c550e8a_4_k_cu_c0e21829_320364cute1_E
	.align		8
        /*0068*/ 	.dword	$str$22
	.align		8
        /*0070*/ 	.dword	$str$23


//--------------------- .text._ZN7cutlass13device_kernelINS_4gemm6kernel13GemmUniversalIN4cute5tupleIJiiiiEEENS1_10collective13CollectiveMmaINS1_34MainloopSm90TmaGmmaWarpSpecializedILi4ENS5_IJNS4_1CILi1EEENSA_ILi8EEESB_EEENS1_35KernelTmaWarpSpecializedCooperativeEEENS5_IJNSA_ILi128EEESG_NSA_ILi64EEEEEENS_6half_tENS5_IJlSB_lEEESJ_NS5_IJSB_llEEENS4_8TiledMMAINS4_8MMA_AtomIJNS4_4SM904GMMA26MMA_64x128x16_F32F16F16_SSILNSP_5MajorE0ELSR_1ELNSP_7ScaleInE1ELSS_1EEEEEENS4_6LayoutINS5_IJNSA_ILi2EEESB_SB_EEENS5_IJSB_NSA_ILi0EEESY_EEEEENS5_IJNS4_10UnderscoreES11_S11_EEEEENS4_23SM90_TMA_LOAD_MULTICASTENS4_14ComposedLayoutINS4_7SwizzleILi3ELi4ELi3EEENS4_18smem_ptr_flag_bitsILi16EEENSV_INS5_IJSC_SH_EEENS5_IJSH_SB_EEEEEEEvNS4_8identityENS4_13SM90_TMA_LOADENS15_IS17_S19_NSV_INS5_IJSH_SC_EEENS5_IJSB_SH_EEEEEEEvS1E_EENS_8epilogue10collective6detail29Sm90TmaWarpSpecializedAdapterINS1M_15DefaultEpilogueISJ_SK_SK_NS1L_6thread17LinearCombinationISJ_Li1EffLNS1Q_9ScaleType4KindE0ELNS_15FloatRoundStyleE2ESJ_EENS1_15EpilogueDefaultEEEEEvvEEEEvNT_6ParamsE --------------------------
	.section	.text._ZN7cutlass13device_kernelINS_4gemm6kernel13GemmUniversalIN4cute5tupleIJiiiiEEENS1_10collective13CollectiveMmaINS1_34MainloopSm90TmaGmmaWarpSpecializedILi4ENS5_IJNS4_1CILi1EEENSA_ILi8EEESB_EEENS1_35KernelTmaWarpSpecializedCooperativeEEENS5_IJNSA_ILi128EEESG_NSA_ILi64EEEEEENS_6half_tENS5_IJlSB_lEEESJ_NS5_IJSB_llEEENS4_8TiledMMAINS4_8MMA_AtomIJNS4_4SM904GMMA26MMA_64x128x16_F32F16F16_SSILNSP_5MajorE0ELSR_1ELNSP_7ScaleInE1ELSS_1EEEEEENS4_6LayoutINS5_IJNSA_ILi2EEESB_SB_EEENS5_IJSB_NSA_ILi0EEESY_EEEEENS5_IJNS4_10UnderscoreES11_S11_EEEEENS4_23SM90_TMA_LOAD_MULTICASTENS4_14ComposedLayoutINS4_7SwizzleILi3ELi4ELi3EEENS4_18smem_ptr_flag_bitsILi16EEENSV_INS5_IJSC_SH_EEENS5_IJSH_SB_EEEEEEEvNS4_8identityENS4_13SM90_TMA_LOADENS15_IS17_S19_NSV_INS5_IJSH_SC_EEENS5_IJSB_SH_EEEEEEEvS1E_EENS_8epilogue10collective6detail29Sm90TmaWarpSpecializedAdapterINS1M_15DefaultEpilogueISJ_SK_SK_NS1L_6thread17LinearCombinationISJ_Li1EffLNS1Q_9ScaleType4KindE0ELNS_15FloatRoundStyleE2ESJ_EENS1_15EpilogueDefaultEEEEEvvEEEEvNT_6ParamsE,"ax",@progbits
	.align	128
.text._ZN7cutlass13device_kernelINS_4gemm6kernel13GemmUniversalIN4cute5tupleIJiiiiEEENS1_10collective13CollectiveMmaINS1_34MainloopSm90TmaGmmaWarpSpecializedILi4ENS5_IJNS4_1CILi1EEENSA_ILi8EEESB_EEENS1_35KernelTmaWarpSpecializedCooperativeEEENS5_IJNSA_ILi128EEESG_NSA_ILi64EEEEEENS_6half_tENS5_IJlSB_lEEESJ_NS5_IJSB_llEEENS4_8TiledMMAINS4_8MMA_AtomIJNS4_4SM904GMMA26MMA_64x128x16_F32F16F16_SSILNSP_5MajorE0ELSR_1ELNSP_7ScaleInE1ELSS_1EEEEEENS4_6LayoutINS5_IJNSA_ILi2EEESB_SB_EEENS5_IJSB_NSA_ILi0EEESY_EEEEENS5_IJNS4_10UnderscoreES11_S11_EEEEENS4_23SM90_TMA_LOAD_MULTICASTENS4_14ComposedLayoutINS4_7SwizzleILi3ELi4ELi3EEENS4_18smem_ptr_flag_bitsILi16EEENSV_INS5_IJSC_SH_EEENS5_IJSH_SB_EEEEEEEvNS4_8identityENS4_13SM90_TMA_LOADENS15_IS17_S19_NSV_INS5_IJSH_SC_EEENS5_IJSB_SH_EEEEEEEvS1E_EENS_8epilogue10collective6detail29Sm90TmaWarpSpecializedAdapterINS1M_15DefaultEpilogueISJ_SK_SK_NS1L_6thread17LinearCombinationISJ_Li1EffLNS1Q_9ScaleType4KindE0ELNS_15FloatRoundStyleE2ESJ_EENS1_15EpilogueDefaultEEEEEvvEEEEvNT_6ParamsE:
        .type           _ZN7cutlass13device_kernelINS_4gemm6kernel13GemmUniversalIN4cute5tupleIJiiiiEEENS1_10collective13CollectiveMmaINS1_34MainloopSm90TmaGmmaWarpSpecializedILi4ENS5_IJNS4_1CILi1EEENSA_ILi8EEESB_EEENS1_35KernelTmaWarpSpecializedCooperativeEEENS5_IJNSA_ILi128EEESG_NSA_ILi64EEEEEENS_6half_tENS5_IJlSB_lEEESJ_NS5_IJSB_llEEENS4_8TiledMMAINS4_8MMA_AtomIJNS4_4SM904GMMA26MMA_64x128x16_F32F16F16_SSILNSP_5MajorE0ELSR_1ELNSP_7ScaleInE1ELSS_1EEEEEENS4_6LayoutINS5_IJNSA_ILi2EEESB_SB_EEENS5_IJSB_NSA_ILi0EEESY_EEEEENS5_IJNS4_10UnderscoreES11_S11_EEEEENS4_23SM90_TMA_LOAD_MULTICASTENS4_14ComposedLayoutINS4_7SwizzleILi3ELi4ELi3EEENS4_18smem_ptr_flag_bitsILi16EEENSV_INS5_IJSC_SH_EEENS5_IJSH_SB_EEEEEEEvNS4_8identityENS4_13SM90_TMA_LOADENS15_IS17_S19_NSV_INS5_IJSH_SC_EEENS5_IJSB_SH_EEEEEEEvS1E_EENS_8epilogue10collective6detail29Sm90TmaWarpSpecializedAdapterINS1M_15DefaultEpilogueISJ_SK_SK_NS1L_6thread17LinearCombinationISJ_Li1EffLNS1Q_9ScaleType4KindE0ELNS_15FloatRoundStyleE2ESJ_EENS1_15EpilogueDefaultEEEEEvvEEEEvNT_6ParamsE,@function
        .size           _ZN7cutlass13device_kernelINS_4gemm6kernel13GemmUniversalIN4cute5tupleIJiiiiEEENS1_10collective13CollectiveMmaINS1_34MainloopSm90TmaGmmaWarpSpecializedILi4ENS5_IJNS4_1CILi1EEENSA_ILi8EEESB_EEENS1_35KernelTmaWarpSpecializedCooperativeEEENS5_IJNSA_ILi128EEESG_NSA_ILi64EEEEEENS_6half_tENS5_IJlSB_lEEESJ_NS5_IJSB_llEEENS4_8TiledMMAINS4_8MMA_AtomIJNS4_4SM904GMMA26MMA_64x128x16_F32F16F16_SSILNSP_5MajorE0ELSR_1ELNSP_7ScaleInE1ELSS_1EEEEEENS4_6LayoutINS5_IJNSA_ILi2EEESB_SB_EEENS5_IJSB_NSA_ILi0EEESY_EEEEENS5_IJNS4_10UnderscoreES11_S11_EEEEENS4_23SM90_TMA_LOAD_MULTICASTENS4_14ComposedLayoutINS4_7SwizzleILi3ELi4ELi3EEENS4_18smem_ptr_flag_bitsILi16EEENSV_INS5_IJSC_SH_EEENS5_IJSH_SB_EEEEEEEvNS4_8identityENS4_13SM90_TMA_LOADENS15_IS17_S19_NSV_INS5_IJSH_SC_EEENS5_IJSB_SH_EEEEEEEvS1E_EENS_8epilogue10collective6detail29Sm90TmaWarpSpecializedAdapterINS1M_15DefaultEpilogueISJ_SK_SK_NS1L_6thread17LinearCombinationISJ_Li1EffLNS1Q_9ScaleType4KindE0ELNS_15FloatRoundStyleE2ESJ_EENS1_15EpilogueDefaultEEEEEvvEEEEvNT_6ParamsE,(.L_x_197 - _ZN7cutlass13device_kernelINS_4gemm6kernel13GemmUniversalIN4cute5tupleIJiiiiEEENS1_10collective13CollectiveMmaINS1_34MainloopSm90TmaGmmaWarpSpecializedILi4ENS5_IJNS4_1CILi1EEENSA_ILi8EEESB_EEENS1_35KernelTmaWarpSpecializedCooperativeEEENS5_IJNSA_ILi128EEESG_NSA_ILi64EEEEEENS_6half_tENS5_IJlSB_lEEESJ_NS5_IJSB_llEEENS4_8TiledMMAINS4_8MMA_AtomIJNS4_4SM904GMMA26MMA_64x128x16_F32F16F16_SSILNSP_5MajorE0ELSR_1ELNSP_7ScaleInE1ELSS_1EEEEEENS4_6LayoutINS5_IJNSA_ILi2EEESB_SB_EEENS5_IJSB_NSA_ILi0EEESY_EEEEENS5_IJNS4_10UnderscoreES11_S11_EEEEENS4_23SM90_TMA_LOAD_MULTICASTENS4_14ComposedLayoutINS4_7SwizzleILi3ELi4ELi3EEENS4_18smem_ptr_flag_bitsILi16EEENSV_INS5_IJSC_SH_EEENS5_IJSH_SB_EEEEEEEvNS4_8identityENS4_13SM90_TMA_LOADENS15_IS17_S19_NSV_INS5_IJSH_SC_EEENS5_IJSB_SH_EEEEEEEvS1E_EENS_8epilogue10collective6detail29Sm90TmaWarpSpecializedAdapterINS1M_15DefaultEpilogueISJ_SK_SK_NS1L_6thread17LinearCombinationISJ_Li1EffLNS1Q_9ScaleType4KindE0ELNS_15FloatRoundStyleE2ESJ_EENS1_15EpilogueDefaultEEEEEvvEEEEvNT_6ParamsE)
        .other          _ZN7cutlass13device_kernelINS_4gemm6kernel13GemmUniversalIN4cute5tupleIJiiiiEEENS1_10collective13CollectiveMmaINS1_34MainloopSm90TmaGmmaWarpSpecializedILi4ENS5_IJNS4_1CILi1EEENSA_ILi8EEESB_EEENS1_35KernelTmaWarpSpecializedCooperativeEEENS5_IJNSA_ILi128EEESG_NSA_ILi64EEEEEENS_6half_tENS5_IJlSB_lEEESJ_NS5_IJSB_llEEENS4_8TiledMMAINS4_8MMA_AtomIJNS4_4SM904GMMA26MMA_64x128x16_F32F16F16_SSILNSP_5MajorE0ELSR_1ELNSP_7ScaleInE1ELSS_1EEEEEENS4_6LayoutINS5_IJNSA_ILi2EEESB_SB_EEENS5_IJSB_NSA_ILi0EEESY_EEEEENS5_IJNS4_10UnderscoreES11_S11_EEEEENS4_23SM90_TMA_LOAD_MULTICASTENS4_14ComposedLayoutINS4_7SwizzleILi3ELi4ELi3EEENS4_18smem_ptr_flag_bitsILi16EEENSV_INS5_IJSC_SH_EEENS5_IJSH_SB_EEEEEEEvNS4_8identityENS4_13SM90_TMA_LOADENS15_IS17_S19_NSV_INS5_IJSH_SC_EEENS5_IJSB_SH_EEEEEEEvS1E_EENS_8epilogue10collective6detail29Sm90TmaWarpSpecializedAdapterINS1M_15DefaultEpilogueISJ_SK_SK_NS1L_6thread17LinearCombinationISJ_Li1EffLNS1Q_9ScaleType4KindE0ELNS_15FloatRoundStyleE2ESJ_EENS1_15EpilogueDefaultEEEEEvvEEEEvNT_6ParamsE,@"STO_CUDA_ENTRY STV_DEFAULT"
_ZN7cutlass13device_kernelINS_4gemm6kernel13GemmUniversalIN4cute5tupleIJiiiiEEENS1_10collective13CollectiveMmaINS1_34MainloopSm90TmaGmmaWarpSpecializedILi4ENS5_IJNS4_1CILi1EEENSA_ILi8EEESB_EEENS1_35KernelTmaWarpSpecializedCooperativeEEENS5_IJNSA_ILi128EEESG_NSA_ILi64EEEEEENS_6half_tENS5_IJlSB_lEEESJ_NS5_IJSB_llEEENS4_8TiledMMAINS4_8MMA_AtomIJNS4_4SM904GMMA26MMA_64x128x16_F32F16F16_SSILNSP_5MajorE0ELSR_1ELNSP_7ScaleInE1ELSS_1EEEEEENS4_6LayoutINS5_IJNSA_ILi2EEESB_SB_EEENS5_IJSB_NSA_ILi0EEESY_EEEEENS5_IJNS4_10UnderscoreES11_S11_EEEEENS4_23SM90_TMA_LOAD_MULTICASTENS4_14ComposedLayoutINS4_7SwizzleILi3ELi4ELi3EEENS4_18smem_ptr_flag_bitsILi16EEENSV_INS5_IJSC_SH_EEENS5_IJSH_SB_EEEEEEEvNS4_8identityENS4_13SM90_TMA_LOADENS15_IS17_S19_NSV_INS5_IJSH_SC_EEENS5_IJSB_SH_EEEEEEEvS1E_EENS_8epilogue10collective6detail29Sm90TmaWarpSpecializedAdapterINS1M_15DefaultEpilogueISJ_SK_SK_NS1L_6thread17LinearCombinationISJ_Li1EffLNS1Q_9ScaleType4KindE0ELNS_15FloatRoundStyleE2ESJ_EENS1_15EpilogueDefaultEEEEEvvEEEEvNT_6ParamsE:
[----:B------:R-:W0:Y:S01]  /*0000*/  LDC R1, c[0x0][0x28] ;  /* 0x00000a00ff017b82 */ /* 0x000e220000000800 */
[----:B------:R-:W1:Y:S01]  /*0010*/  S2R R94, SR_TID.X ;  /* 0x00000000005e7919 */ /* 0x000e620000002100 */
[----:B------:R-:W-:Y:S01]  /*0020*/  ELECT P0, URZ, PT ;  /* 0x00000000003f782f */ /* 0x000fe20003800000 */
[----:B------:R-:W-:Y:S01]  /*0030*/  BSSY B0, `(.L_x_0) ;  /* 0x000000f000007945 */ /* 0x000fe20003800000 */
[--C-:B-1----:R-:W-:Y:S02]  /*0040*/  SHF.R.U32.HI R0, RZ, 0x5, R94.reuse ;  /* 0x00000005ff007819 */ /* 0x102fe4000001165e */
[----:B------:R-:W-:-:S03]  /*0050*/  SHF.R.U32.HI R6, RZ, 0x7, R94 ;  /* 0x00000007ff067819 */ /* 0x000fc6000001165e */
[----:B------:R-:W1:Y:S04]  /*0060*/  SHFL.IDX PT, R3, R0, RZ, 0x1f ;  /* 0x00001fff00037589 */ /* 0x000e6800000e0000 */
[----:B------:R2:W3:Y:S01]  /*0070*/  SHFL.IDX PT, R2, R6, RZ, 0x1f ;  /* 0x00001fff06027589 */ /* 0x0004e200000e0000 */
[----:B-1----:R-:W-:-:S13]  /*0080*/  ISETP.NE.OR P0, PT, R3, RZ, !P0 ;  /* 0x000000ff0300720c */ /* 0x002fda0004705670 */
[----:B0-23--:R-:W-:Y:S05]  /*0090*/  @P0 BRA `(.L_x_1) ;  /* 0x0000000000200947 */ /* 0x00dfea0003800000 */
[----:B------:R-:W-:Y:S02]  /*00a0*/  ULDC.64 UR4, c[0x0][0x198] ;  /* 0x0000660000047ab9 */ /* 0x000fe40000000a00 */
[----:B------:R-:W-:Y:S02]  /*00b0*/  UIADD3 UR6, UP0, UR4, 0xf0, URZ ;  /* 0x000000f004067890 */ /* 0x000fe4000ff1e03f */
[----:B------:R-:W-:Y:S02]  /*00c0*/  UIADD3 UR4, UP1, UR4, 0x1f0, URZ ;  /* 0x000001f004047890 */ /* 0x000fe4000ff3e03f */
[----:B------:R-:W-:Y:S02]  /*00d0*/  UIADD3.X UR7, URZ, UR5, URZ, UP0, !UPT ;  /* 0x000000053f077290 */ /* 0x000fe400087fe43f */
[----:B------:R-:W-:-:S07]  /*00e0*/  UIADD3.X UR5, URZ, UR5, URZ, UP1, !UPT ;  /* 0x000000053f057290 */ /* 0x000fce0008ffe43f */
[----:B------:R0:W-:Y:S02]  /*00f0*/  UTMACCTL.PF [UR6] ;  /* 0x00000000060079b9 */ /* 0x0001e40008040000 */
[----:B------:R0:W-:Y:S02]  /*0100*/  UTMACCTL.PF [UR4] ;  /* 0x00000000040079b9 */ /* 0x0001e40008040000 */
[----:B0-----:R-:W-:Y:S01]  /*0110*/  NOP ;  /* 0x0000000000007918 */ /* 0x001fe20000000000 */
.L_x_1:
[----:B------:R-:W-:Y:S05]  /*0120*/  BSYNC B0 ;  /* 0x0000000000007941 */ /* 0x000fea0003800000 */
.L_x_0:
[----:B------:R-:W0:Y:S02]  /*0130*/  SHFL.IDX PT, R5, R0, RZ, 0x1f ;  /* 0x00001fff00057589 */ /* 0x000e2400000e0000 */
[----:B0-----:R-:W-:-:S13]  /*0140*/  ISETP.NE.AND P0, PT, R5, RZ, PT ;  /* 0x000000ff0500720c */ /* 0x001fda0003f05270 */
[----:B------:R-:W-:Y:S05]  /*0150*/  @P0 BRA `(.L_x_2) ;  /* 0x0000000000580947 */ /* 0x000fea0003800000 */
[----:B------:R-:W0:Y:S01]  /*0160*/  S2UR UR8, SR_CgaCtaId ;  /* 0x00000000000879c3 */ /* 0x000e220000008800 */
[----:B------:R-:W-:Y:S01]  /*0170*/  UMOV UR4, 0x400 ;  /* 0x0000040000047882 */ /* 0x000fe20000000000 */
[----:B------:R-:W-:Y:S01]  /*0180*/  UMOV UR5, 0x1 ;  /* 0x0000000100057882 */ /* 0x000fe20000000000 */
[----:B------:R-:W-:Y:S01]  /*0190*/  UMOV UR6, 0x10 ;  /* 0x0000001000067882 */ /* 0x000fe20000000000 */
[----:B------:R-:W-:Y:S01]  /*01a0*/  ELECT P0, URZ, PT ;  /* 0x00000000003f782f */ /* 0x000fe20003800000 */
[----:B------:R-:W-:-:S04]  /*01b0*/  UIADD3 UR6, -UR6, 0x100000, URZ ;  /* 0x0010000006067890 */ /* 0x000fc8000fffe13f */
[----:B------:R-:W-:Y:S02]  /*01c0*/  USHF.L.U32 UR7, UR6, 0xb, URZ ;  /* 0x0000000b06077899 */ /* 0x000fe4000800063f */
[----:B------:R-:W-:Y:S02]  /*01d0*/  USHF.L.U32 UR6, UR6, 0x1, URZ ;  /* 0x0000000106067899 */ /* 0x000fe4000800063f */
[----:B0-----:R-:W-:Y:S02]  /*01e0*/  ULEA UR8, UR8, UR4, 0x18 ;  /* 0x0000000408087291 */ /* 0x001fe4000f8ec03f */
[----:B------:R-:W-:-:S04]  /*01f0*/  UIADD3 UR4, -UR5, 0x100000, URZ ;  /* 0x0010000005047890 */ /* 0x000fc8000fffe13f */
[----:B------:R-:W-:Y:S02]  /*0200*/  USHF.L.U32 UR5, UR4, 0xb, URZ ;  /* 0x0000000b04057899 */ /* 0x000fe4000800063f */
[----:B------:R-:W-:Y:S01]  /*0210*/  USHF.L.U32 UR4, UR4, 0x1, URZ ;  /* 0x0000000104047899 */ /* 0x000fe2000800063f */
[----:B------:R-:W0:Y:S11]  /*0220*/  FENCE.VIEW.ASYNC.S ;  /* 0x00000000000073c6 */ /* 0x000e360000000000 */
[----:B0-----:R0:W1:Y:S01]  /*0230*/  SYNCS.EXCH.64 URZ, [UR8], UR4 ;  /* 0x00000004083f75b2 */ /* 0x0010620008000100 */
[----:B------:R0:W2:Y:S01]  /*0240*/  SYNCS.EXCH.64 URZ, [UR8+0x20], UR6 ;  /* 0x00002006083f75b2 */ /* 0x0000a20008000100 */
[----:B------:R0:W3:Y:S01]  /*0250*/  SYNCS.EXCH.64 URZ, [UR8+0x8], UR4 ;  /* 0x00000804083f75b2 */ /* 0x0000e20008000100 */
[----:B------:R0:W4:Y:S01]  /*0260*/  SYNCS.EXCH.64 URZ, [UR8+0x28], UR6 ;  /* 0x00002806083f75b2 */ /* 0x0001220008000100 */
[----:B------:R0:W0:Y:S01]  /*0270*/  SYNCS.EXCH.64 URZ, [UR8+0x10], UR4 ;  /* 0x00001004083f75b2 */ /* 0x0000220008000100 */
[----:B------:R0:W0:Y:S01]  /*0280*/  SYNCS.EXCH.64 URZ, [UR8+0x30], UR6 ;  /* 0x00003006083f75b2 */ /* 0x0000220008000100 */
[----:B------:R0:W0:Y:S01]  /*0290*/  SYNCS.EXCH.64 URZ, [UR8+0x18], UR4 ;  /* 0x00001804083f75b2 */ /* 0x0000220008000100 */
[----:B------:R0:W0:Y:S01]  /*02a0*/  SYNCS.EXCH.64 URZ, [UR8+0x38], UR6 ;  /* 0x00003806083f75b2 */ /* 0x0000220008000100 */
[----:B------:R-:W-:Y:S01]  /*02b0*/  NOP ;  /* 0x0000000000007918 */ /* 0x000fe20000000000 */
.L_x_2:
[----:B------:R-:W-:Y:S01]  /*02c0*/  SHF.R.S32.HI R7, RZ, 0x1f, R94 ;  /* 0x0000001fff077819 */ /* 0x000fe2000001145e */
[----:B------:R-:W5:Y:S01]  /*02d0*/  SHFL.IDX PT, R0, R0, RZ, 0x1f ;  /* 0x00001fff00007589 */ /* 0x000f6200000e0000 */
[----:B0-----:R-:W0:Y:S01]  /*02e0*/  S2UR UR8, SR_CTAID.X ;  /* 0x00000000000879c3 */ /* 0x001e220000002500 */
[----:B------:R-:W-:Y:S02]  /*02f0*/  ELECT P0, URZ, PT ;  /* 0x00000000003f782f */ /* 0x000fe40003800000 */
[----:B------:R-:W-:Y:S01]  /*0300*/  LEA.HI R7, R7, R94, RZ, 0x7 ;  /* 0x0000005e07077211 */ /* 0x000fe200078f38ff */
[----:B------:R-:W1:Y:S01]  /*0310*/  S2R R4, SR_CTAID.Y ;  /* 0x0000000000047919 */ /* 0x000e620000002600 */
[----:B------:R-:W-:Y:S01]  /*0320*/  ULDC UR4, c[0x0][0x154] ;  /* 0x0000550000047ab9 */ /* 0x000fe20000000800 */
[----:B------:R-:W-:Y:S01]  /*0330*/  NOP ;  /* 0x0000000000007918 */ /* 0x000fe20000000000 */
[----:B------:R-:W-:Y:S01]  /*0340*/  LOP3.LUT R7, R7, 0xffffff80, RZ, 0xc0, !PT ;  /* 0xffffff8007077812 */ /* 0x000fe200078ec0ff */
[----:B------:R-:W-:Y:S01]  /*0350*/  NOP ;  /* 0x0000000000007918 */ /* 0x000fe20000000000 */
[----:B------:R-:W2:Y:S03]  /*0360*/  LDC R14, c[0x0][0x140] ;  /* 0x00005000ff0e7b82 */ /* 0x000ea60000000800 */
[----:B------:R-:W-:-:S05]  /*0370*/  IMAD.IADD R7, R94, 0x1, -R7 ;  /* 0x000000015e077824 */ /* 0x000fca00078e0a07 */
[----:B------:R-:W-:Y:S01]  /*0380*/  SHF.R.S32.HI R8, RZ, 0x1f, R7 ;  /* 0x0000001fff087819 */ /* 0x000fe20000011407 */
[----:B------:R-:W3:Y:S01]  /*0390*/  LDC R12, c[0x0][0x144] ;  /* 0x00005100ff0c7b82 */ /* 0x000ee20000000800 */
[----:B------:R-:W-:Y:S02]  /*03a0*/  LOP3.LUT P2, RZ, R7, 0x7, RZ, 0xc0, !PT ;  /* 0x0000000707ff7812 */ /* 0x000fe4000784c0ff */
[----:B------:R-:W-:Y:S02]  /*03b0*/  LEA.HI R8, R8, R7, RZ, 0x3 ;  /* 0x0000000708087211 */ /* 0x000fe400078f18ff */
[----:B-----5:R-:W-:Y:S02]  /*03c0*/  ISETP.NE.OR P0, PT, R0, RZ, !P0 ;  /* 0x000000ff0000720c */ /* 0x020fe40004705670 */
[--C-:B------:R-:W-:Y:S02]  /*03d0*/  SHF.R.S32.HI R0, RZ, 0x3, R8.reuse ;  /* 0x00000003ff007819 */ /* 0x100fe40000011408 */
[----:B------:R-:W-:-:S02]  /*03e0*/  SHF.R.S32.HI R9, RZ, 0x1f, R8 ;  /* 0x0000001fff097819 */ /* 0x000fc40000011408 */
[----:B------:R-:W-:Y:S02]  /*03f0*/  SHF.R.S32.HI R8, RZ, 0x1f, R5 ;  /* 0x0000001fff087819 */ /* 0x000fe40000011405 */
[----:B------:R-:W-:Y:S02]  /*0400*/  LEA.HI R9, R9, R0, RZ, 0x2 ;  /* 0x0000000009097211 */ /* 0x000fe400078f10ff */
[----:B------:R-:W-:Y:S02]  /*0410*/  LEA.HI R8, R8, R5, RZ, 0x2 ;  /* 0x0000000508087211 */ /* 0x000fe400078f10ff */
[----:B-1----:R-:W-:Y:S01]  /*0420*/  I2FP.F32.U32 R11, R4 ;  /* 0x00000004000b7245 */ /* 0x002fe20000201000 */
[----:B------:R-:W-:Y:S01]  /*0430*/  VOTEU.ALL UP0, P0 ;  /* 0x00000000003f7886 */ /* 0x000fe20000000000 */
[----:B------:R-:W-:Y:S01]  /*0440*/  LOP3.LUT R10, R8, 0x3ffffffc, RZ, 0xc0, !PT ;  /* 0x3ffffffc080a7812 */ /* 0x000fe200078ec0ff */
[----:B------:R-:W-:Y:S01]  /*0450*/  VOTEU.ALL UP1, P0 ;  /* 0x00000000003f7886 */ /* 0x000fe20000020000 */
[----:B------:R-:W-:Y:S01]  /*0460*/  LOP3.LUT R9, R9, 0xfffffffc, RZ, 0xc0, !PT ;  /* 0xfffffffc09097812 */ /* 0x000fe200078ec0ff */
[----:B------:R-:W-:Y:S01]  /*0470*/  FMUL R13, R11, UR4 ;  /* 0x000000040b0d7c20 */ /* 0x000fe20008400000 */
[----:B------:R-:W1:Y:S01]  /*0480*/  @!UP0 S2UR UR7, SR_CgaCtaId ;  /* 0x00000000000789c3 */ /* 0x000e620000008800 */
[----:B------:R-:W-:Y:S01]  /*0490*/  IMAD.IADD R11, R5, 0x1, -R10 ;  /* 0x00000001050b7824 */ /* 0x000fe200078e0a0a */
[----:B0-----:R-:W-:Y:S01]  /*04a0*/  I2FP.F32.U32 R10, UR8 ;  /* 0x00000008000a7c45 */ /* 0x001fe20008201000 */
[----:B------:R-:W-:Y:S01]  /*04b0*/  IMAD.IADD R8, R0, 0x1, -R9 ;  /* 0x0000000100087824 */ /* 0x000fe200078e0a09 */
[----:B------:R-:W-:Y:S01]  /*04c0*/  ULDC UR4, c[0x0][0x150] ;  /* 0x0000540000047ab9 */ /* 0x000fe20000000800 */
[----:B------:R-:W0:Y:S01]  /*04d0*/  F2I.U32.TRUNC.NTZ R13, R13 ;  /* 0x0000000d000d7305 */ /* 0x000e22000020f000 */
[----:B------:R-:W-:Y:S01]  /*04e0*/  SHF.R.S32.HI R0, RZ, 0x1f, R3 ;  /* 0x0000001fff007819 */ /* 0x000fe20000011403 */
[----:B------:R-:W-:Y:S01]  /*04f0*/  FMUL R10, R10, UR4 ;  /* 0x000000040a0a7c20 */ /* 0x000fe20008400000 */
[----:B------:R-:W5:Y:S01]  /*0500*/  LDC R9, c[0x0][0x148] ;  /* 0x00005200ff097b82 */ /* 0x000f620000000800 */
[----:B------:R-:W-:Y:S01]  /*0510*/  IMAD R8, R11, 0x4, R8 ;  /* 0x000000040b087824 */ /* 0x000fe200078e0208 */
[----:B------:R-:W-:Y:S01]  /*0520*/  LEA.HI R0, R0, R3, RZ, 0x2 ;  /* 0x0000000300007211 */ /* 0x000fe200078f10ff */
[----:B------:R-:W-:Y:S01]  /*0530*/  UMOV UR4, 0x20 ;  /* 0x0000002000047882 */ /* 0x000fe20000000000 */
[----:B------:R-:W-:Y:S01]  /*0540*/  @!UP0 UMOV UR6, 0x400 ;  /* 0x0000040000068882 */ /* 0x000fe20000000000 */
[----:B------:R-:W4:Y:S01]  /*0550*/  F2I.U32.TRUNC.NTZ R10, R10 ;  /* 0x0000000a000a7305 */ /* 0x000f22000020f000 */
[----:B------:R-:W-:Y:S01]  /*0560*/  LOP3.LUT R0, R0, 0xfffffffc, RZ, 0xc0, !PT ;  /* 0xfffffffc00007812 */ /* 0x000fe200078ec0ff */
[----:B------:R-:W-:Y:S01]  /*0570*/  IMAD.SHL.U32 R19, R8, 0x4, RZ ;  /* 0x0000000408137824 */ /* 0x000fe200078e00ff */
[----:B------:R-:W-:-:S04]  /*0580*/  @!UP0 UIADD3 UR4, -UR4, 0x100000, URZ ;  /* 0x0010000004048890 */ /* 0x000fc8000fffe13f */
[----:B------:R-:W-:Y:S02]  /*0590*/  @!UP0 USHF.L.U32 UR5, UR4, 0xb, URZ ;  /* 0x0000000b04058899 */ /* 0x000fe4000800063f */
[----:B------:R-:W-:Y:S01]  /*05a0*/  @!UP0 USHF.L.U32 UR4, UR4, 0x1, URZ ;  /* 0x0000000104048899 */ /* 0x000fe2000800063f */
[----:B--2---:R-:W-:Y:S01]  /*05b0*/  ISETP.EQ.U32.AND P3, PT, R14, 0x1, PT ;  /* 0x000000010e00780c */ /* 0x004fe20003f62070 */
[----:B------:R-:W-:Y:S01]  /*05c0*/  IMAD.IADD R3, R3, 0x1, -R0 ;  /* 0x0000000103037824 */ /* 0x000fe200078e0a00 */
[----:B------:R-:W-:Y:S01]  /*05d0*/  LOP3.LUT R19, R8, 0xc, R19, 0x78, !PT ;  /* 0x0000000c08137812 */ /* 0x000fe200078e7813 */
[----:B0-----:R-:W-:Y:S02]  /*05e0*/  IMAD.MOV R22, RZ, RZ, -R13 ;  /* 0x000000ffff167224 */ /* 0x001fe400078e0a0d */
[----:B------:R-:W-:Y:S01]  /*05f0*/  VIADD R8, R2, 0xffffffff ;  /* 0xffffffff02087836 */ /* 0x000fe20000000000 */
[----:B-1----:R-:W-:Y:S01]  /*0600*/  @!UP0 ULEA UR6, UR7, UR6, 0x18 ;  /* 0x0000000607068291 */ /* 0x002fe2000f8ec03f */
[----:B------:R-:W-:Y:S01]  /*0610*/  ISETP.NE.AND P1, PT, R3, 0x3, PT ;  /* 0x000000030300780c */ /* 0x000fe20003f25270 */
[----:B------:R-:W-:Y:S01]  /*0620*/  VOTEU.ALL UP0, P0 ;  /* 0x00000000003f7886 */ /* 0x000fe20000000000 */
[----:B------:R-:W-:Y:S01]  /*0630*/  ISETP.LT.U32.AND P0, PT, R19, 0x8, !P2 ;  /* 0x000000081300780c */ /* 0x000fe20005701070 */
[----:B----4-:R-:W-:Y:S01]  /*0640*/  IMAD.MOV R7, RZ, RZ, -R10 ;  /* 0x000000ffff077224 */ /* 0x010fe200078e0a0a */
[----:B------:R-:W-:-:S02]  /*0650*/  ISETP.EQ.OR P1, PT, R3, RZ, !P1 ;  /* 0x000000ff0300720c */ /* 0x000fc40004f22670 */
[----:B------:R-:W-:Y:S01]  /*0660*/  ISETP.GE.U32.AND P5, PT, R8, 0x2, PT ;  /* 0x000000020800780c */ /* 0x000fe20003fa6070 */
[----:B-----5:R-:W-:Y:S01]  /*0670*/  IMAD R0, R9, R22, R4 ;  /* 0x0000001609007224 */ /* 0x020fe200078e0204 */
[----:B------:R-:W-:Y:S01]  /*0680*/  ISETP.EQ.AND P1, PT, R2, RZ, P1 ;  /* 0x000000ff0200720c */ /* 0x000fe20000f22270 */
[----:B---3--:R-:W-:Y:S01]  /*0690*/  IMAD R7, R12, R7, UR8 ;  /* 0x000000080c077e24 */ /* 0x008fe2000f8e0207 */
[----:B------:R-:W-:Y:S01]  /*06a0*/  ISETP.NE.AND P2, PT, R2, RZ, PT ;  /* 0x000000ff0200720c */ /* 0x000fe20003f45270 */
[----:B------:R-:W0:Y:S02]  /*06b0*/  FENCE.VIEW.ASYNC.S ;  /* 0x00000000000073c6 */ /* 0x000e240000000000 */
[----:B0-----:R0:W1:Y:S01]  /*06c0*/  @!UP0 SYNCS.EXCH.64 URZ, [UR6+0x50], UR4 ;  /* 0x00005004063f85b2 */ /* 0x0010620008000100 */
[----:B------:R-:W-:Y:S02]  /*06d0*/  ISETP.NE.AND P4, PT, R0, R19, PT ;  /* 0x000000130000720c */ /* 0x000fe40003f85270 */
[----:B------:R-:W-:-:S02]  /*06e0*/  SEL R18, RZ, 0x1, !P1 ;  /* 0x00000001ff127807 */ /* 0x000fc40004800000 */
[----:B------:R-:W-:Y:S02]  /*06f0*/  ISETP.EQ.OR P4, PT, R7, RZ, !P4 ;  /* 0x000000ff0700720c */ /* 0x000fe40006782670 */
[----:B------:R-:W-:Y:S02]  /*0700*/  LOP3.LUT R0, R94, 0x7f, RZ, 0xc0, !PT ;  /* 0x0000007f5e007812 */ /* 0x000fe400078ec0ff */
[----:B------:R-:W-:Y:S02]  /*0710*/  PLOP3.LUT P0, PT, P0, P4, PT, 0x80, 0x0 ;  /* 0x000000000000781c */ /* 0x000fe40000709070 */
[----:B------:R-:W-:Y:S02]  /*0720*/  SEL R18, R18, 0x2, P5 ;  /* 0x0000000212127807 */ /* 0x000fe40002800000 */
[----:B------:R-:W-:Y:S01]  /*0730*/  P2R R102, PR, RZ, 0x1 ;  /* 0x00000001ff667803 */ /* 0x000fe20000000000 */
[----:B------:R0:W2:Y:S01]  /*0740*/  @!UP1 SYNCS.EXCH.64 URZ, [UR6+0x58], UR4 ;  /* 0x00005804063f95b2 */ /* 0x0000a20008000100 */
[----:B------:R-:W-:Y:S01]  /*0750*/  NOP ;  /* 0x0000000000007918 */ /* 0x000fe20000000000 */
[----:B------:R-:W-:Y:S06]  /*0760*/  @!P3 BRA `(.L_x_3) ;  /* 0x000000000008b947 */ /* 0x000fec0003800000 */
[----:B-12---:R-:W-:Y:S01]  /*0770*/  UCGABAR_ARV ;  /* 0x00000000000079c7 */ /* 0x006fe20008000000 */
[----:B------:R-:W-:Y:S05]  /*0780*/  BRA `(.L_x_4) ;  /* 0x0000000000047947 */ /* 0x000fea0003800000 */
.L_x_3:
[----:B-12---:R-:W-:Y:S01]  /*0790*/  NOP ;  /* 0x0000000000007918 */ /* 0x006fe20000000000 */
.L_x_4:
[----:B------:R-:W1:Y:S01]  /*07a0*/  LDC R2, c[0x0][0x65c] ;  /* 0x00019700ff027b82 */ /* 0x000e620000000800 */
[----:B------:R-:W-:Y:S02]  /*07b0*/  IMAD.U32 R10, RZ, RZ, UR8 ;  /* 0x00000008ff0a7e24 */ /* 0x000fe4000f8e00ff */
[----:B------:R-:W-:Y:S01]  /*07c0*/  IMAD.MOV.U32 R11, RZ, RZ, RZ ;  /* 0x000000ffff0b7224 */ /* 0x000fe200078e00ff */
[----:B-1----:R-:W-:-:S04]  /*07d0*/  ISETP.NE.AND P1, PT, R2, 0x1, PT ;  /* 0x000000010200780c */ /* 0x002fc80003f25270 */
[----:B------:R-:W-:-:S09]  /*07e0*/  P2R R5, PR, RZ, 0x2 ;  /* 0x00000002ff057803 */ /* 0x000fd20000000000 */
[----:B------:R-:W1:Y:S01]  /*07f0*/  @P1 LDC R17, c[0x0][0x10] ;  /* 0x00000400ff111b82 */ /* 0x000e620000000800 */
[----:B------:R-:W-:Y:S02]  /*0800*/  @P1 IMAD.MOV.U32 R5, RZ, RZ, RZ ;  /* 0x000000ffff051224 */ /* 0x000fe400078e00ff */
[----:B------:R-:W-:-:S05]  /*0810*/  @P1 IMAD.MOV.U32 R15, RZ, RZ, RZ ;  /* 0x000000ffff0f1224 */ /* 0x000fca00078e00ff */
[----:B------:R-:W2:Y:S01]  /*0820*/  @!P1 LDC R13, c[0x0][0xc] ;  /* 0x00000300ff0d9b82 */ /* 0x000ea20000000800 */
[----:B0-----:R-:W-:Y:S01]  /*0830*/  ULDC UR4, c[0x0][0xc] ;  /* 0x0000030000047ab9 */ /* 0x001fe20000000800 */
[----:B------:R-:W-:Y:S01]  /*0840*/  ULDC UR5, c[0x0][0x10] ;  /* 0x0000040000057ab9 */ /* 0x000fe20000000800 */
[----:B------:R-:W-:Y:S01]  /*0850*/  ULDC UR6, c[0x0][0x14] ;  /* 0x0000050000067ab9 */ /* 0x000fe20000000800 */
[----:B------:R-:W-:-:S04]  /*0860*/  UIMAD.WIDE.U32 UR4, UR4, UR5, URZ ;  /* 0x00000005040472a5 */ /* 0x000fc8000f8e003f */
[----:B------:R-:W-:Y:S02]  /*0870*/  UIMAD.WIDE.U32 UR36, UR4, UR6, URZ ;  /* 0x00000006042472a5 */ /* 0x000fe4000f8e003f */
[----:B------:R-:W-:-:S04]  /*0880*/  UIMAD UR42, UR5, UR6, URZ ;  /* 0x00000006052a72a4 */ /* 0x000fc8000f8e023f */
[----:B------:R-:W-:Y:S01]  /*0890*/  UIADD3 UR42, UR37, UR42, URZ ;  /* 0x0000002a252a7290 */ /* 0x000fe2000fffe03f */
[----:B-1----:R-:W-:-:S04]  /*08a0*/  @P1 IMAD.WIDE.U32 R16, R17, UR8, R4 ;  /* 0x0000000811101c25 */ /* 0x002fc8000f8e0004 */
[----:B------:R-:W-:Y:S02]  /*08b0*/  @P1 IMAD.IADD R17, R17, 0x1, R15 ;  /* 0x0000000111111824 */ /* 0x000fe400078e020f */
[----:B--2---:R-:W-:-:S04]  /*08c0*/  @!P1 IMAD.WIDE.U32 R10, R4, R13, R10 ;  /* 0x0000000d040a9225 */ /* 0x004fc800078e000a */
[----:B------:R-:W-:Y:S02]  /*08d0*/  @!P1 IMAD.MOV.U32 R16, RZ, RZ, R10 ;  /* 0x000000ffff109224 */ /* 0x000fe400078e000a */
[----:B------:R-:W-:Y:S01]  /*08e0*/  @!P1 IMAD.MOV.U32 R17, RZ, RZ, R11 ;  /* 0x000000ffff119224 */ /* 0x000fe200078e000b */
[----:B------:R-:W-:Y:S06]  /*08f0*/  @!P3 BRA `(.L_x_5) ;  /* 0x00000000000cb947 */ /* 0x000fec0003800000 */
[----:B------:R-:W-:Y:S01]  /*0900*/  UCGABAR_WAIT ;  /* 0x0000000000007dc7 */ /* 0x000fe20008000000 */
[----:B------:R-:W-:Y:S01]  /*0910*/  CCTL.IVALL ;  /* 0x00000000ff00798f */ /* 0x000fe20002000000 */
[----:B------:R-:W-:Y:S05]  /*0920*/  BRA `(.L_x_6) ;  /* 0x0000000000047947 */ /* 0x000fea0003800000 */
.L_x_5:
[----:B------:R-:W-:Y:S06]  /*0930*/  BAR.SYNC.DEFER_BLOCKING 0x0 ;  /* 0x0000000000007b1d */ /* 0x000fec0000010000 */
.L_x_6:
[----:B------:R-:W-:Y:S05]  /*0940*/  @!P2 BRA `(.L_x_7) ;  /* 0x0000005c0080a947 */ /* 0x000fea0003800000 */
[----:B------:R-:W-:-:S13]  /*0950*/  ISETP.GT.U32.AND P0, PT, R8, 0x1, PT ;  /* 0x000000010800780c */ /* 0x000fda0003f04070 */
[----:B------:R-:W-:Y:S05]  /*0960*/  @P0 EXIT ;  /* 0x000000000000094d */ /* 0x000fea0003800000 */
[----:B------:R-:W-:Y:S01]  /*0970*/  ULDC.64 UR4, c[0x0][0x650] ;  /* 0x0001940000047ab9 */ /* 0x000fe20000000a00 */
[----:B------:R-:W-:Y:S01]  /*0980*/  PRMT R3, RZ, 0x7610, R3 ;  /* 0x00007610ff037816 */ /* 0x000fe20000000003 */
[----:B------:R-:W-:Y:S01]  /*0990*/  IMAD.MOV.U32 R101, RZ, RZ, -0x1 ;  /* 0xffffffffff657424 */ /* 0x000fe200078e00ff */
[----:B------:R-:W-:Y:S01]  /*09a0*/  ISETP.GE.U32.AND P0, PT, R16, UR4, PT ;  /* 0x0000000410007c0c */ /* 0x000fe2000bf06070 */
[----:B------:R-:W-:Y:S02]  /*09b0*/  IMAD.MOV.U32 R100, RZ, RZ, -0x1 ;  /* 0xffffffffff647424 */ /* 0x000fe400078e00ff */
[----:B------:R-:W-:Y:S01]  /*09c0*/  IMAD.MOV.U32 R99, RZ, RZ, -0x1 ;  /* 0xffffffffff637424 */ /* 0x000fe200078e00ff */
[----:B------:R-:W-:-:S13]  /*09d0*/  ISETP.GE.U32.AND.EX P0, PT, R17, UR5, PT, P0 ;  /* 0x0000000511007c0c */ /* 0x000fda000bf06100 */
[----:B------:R-:W-:Y:S05]  /*09e0*/  @P0 BRA `(.L_x_8) ;  /* 0x0000000400280947 */ /* 0x000fea0003800000 */
[----:B------:R-:W0:Y:S01]  /*09f0*/  LDC.64 R24, c[0x0][0x628] ;  /* 0x00018a00ff187b82 */ /* 0x000e220000000a00 */
[----:B------:R-:W-:Y:S02]  /*0a00*/  IMAD.MOV.U32 R10, RZ, RZ, R16 ;  /* 0x000000ffff0a7224 */ /* 0x000fe400078e0010 */
[----:B------:R-:W-:-:S05]  /*0a10*/  IMAD.MOV.U32 R11, RZ, RZ, R17 ;  /* 0x000000ffff0b7224 */ /* 0x000fca00078e0011 */
[----:B------:R-:W1:Y:S08]  /*0a20*/  LDC R8, c[0x0][0x630] ;  /* 0x00018c00ff087b82 */ /* 0x000e700000000800 */
[----:B------:R-:W2:Y:S01]  /*0a30*/  LDC.64 R26, c[0x0][0x620] ;  /* 0x00018800ff1a7b82 */ /* 0x000ea20000000a00 */
[----:B0-----:R-:W-:-:S04]  /*0a40*/  ISETP.NE.U32.AND P0, PT, R24, RZ, PT ;  /* 0x000000ff1800720c */ /* 0x001fc80003f05070 */
[----:B------:R-:W-:-:S13]  /*0a50*/  ISETP.NE.AND.EX P0, PT, R25, RZ, PT, P0 ;  /* 0x000000ff1900720c */ /* 0x000fda0003f05300 */
[----:B-12---:R-:W-:Y:S05]  /*0a60*/  @!P0 BRA `(.L_x_9) ;  /* 0x0000000000288947 */ /* 0x006fea0003800000 */
[----:B------:R-:W0:Y:S02]  /*0a70*/  LDC R3, c[0x0][0x634] ;  /* 0x00018d00ff037b82 */ /* 0x000e240000000800 */
[----:B0-----:R-:W-:-:S05]  /*0a80*/  IADD3 R3, P0, R16, R3, RZ ;  /* 0x0000000310037210 */ /* 0x001fca0007f1e0ff */
[----:B------:R-:W-:-:S04]  /*0a90*/  IMAD.X R21, RZ, RZ, R17, P0 ;  /* 0x000000ffff157224 */ /* 0x000fc800000e0611 */
[----:B------:R-:W-:-:S04]  /*0aa0*/  IMAD.WIDE.U32 R10, R21, R24, RZ ;  /* 0x00000018150a7225 */ /* 0x000fc800078e00ff */
[----:B------:R-:W-:-:S04]  /*0ab0*/  IMAD.WIDE.U32 R12, P0, R3, R25, R10 ;  /* 0x00000019030c7225 */ /* 0x000fc8000780000a */
[----:B------:R-:W-:-:S04]  /*0ac0*/  IMAD.WIDE.U32 R10, R3, R24, RZ ;  /* 0x00000018030a7225 */ /* 0x000fc800078e00ff */
[----:B------:R-:W-:Y:S01]  /*0ad0*/  IMAD.X R15, RZ, RZ, RZ, P0 ;  /* 0x000000ffff0f7224 */ /* 0x000fe200000e06ff */
[----:B------:R-:W-:Y:S01]  /*0ae0*/  IADD3 RZ, P0, R11, R12, RZ ;  /* 0x0000000c0bff7210 */ /* 0x000fe20007f1e0ff */
[----:B------:R-:W-:-:S04]  /*0af0*/  IMAD.MOV.U32 R14, RZ, RZ, R13 ;  /* 0x000000ffff0e7224 */ /* 0x000fc800078e000d */
[----:B------:R-:W-:-:S08]  /*0b00*/  IMAD.WIDE.U32.X R10, R21, R25, R14, P0 ;  /* 0x00000019150a7225 */ /* 0x000fd000000e040e */
.L_x_9:
[----:B------:R-:W0:Y:S01]  /*0b10*/  LDC.64 R30, c[0x0][0x640] ;  /* 0x00019000ff1e7b82 */ /* 0x000e220000000a00 */
[--C-:B------:R-:W-:Y:S01]  /*0b20*/  SHF.R.U64 R99, R10, R8, R11.reuse ;  /* 0x000000080a637219 */ /* 0x100fe2000000120b */
[----:B------:R-:W-:Y:S01]  /*0b30*/  IMAD R22, R9, R22, R4 ;  /* 0x0000001609167224 */ /* 0x000fe200078e0204 */
[----:B------:R-:W-:Y:S01]  /*0b40*/  SHF.R.U32.HI R3, RZ, R8, R11 ;  /* 0x00000008ff037219 */ /* 0x000fe2000001160b */
[----:B------:R-:W-:Y:S01]  /*0b50*/  IMAD.MOV.U32 R23, RZ, RZ, 0x1 ;  /* 0x00000001ff177424 */ /* 0x000fe200078e00ff */
[----:B------:R-:W-:-:S03]  /*0b60*/  IADD3 R5, P0, RZ, -R99, RZ ;  /* 0x80000063ff057210 */ /* 0x000fc60007f1e0ff */
[----:B------:R-:W1:Y:S02]  /*0b70*/  LDC R12, c[0x0][0x618] ;  /* 0x00018600ff0c7b82 */ /* 0x000e640000000800 */
[----:B------:R-:W-:Y:S02]  /*0b80*/  IMAD.X R3, RZ, RZ, ~R3, P0 ;  /* 0x000000ffff037224 */ /* 0x000fe400000e0e03 */
[----:B------:R-:W-:-:S04]  /*0b90*/  IMAD.WIDE.U32 R10, R5, R26, R16 ;  /* 0x0000001a050a7225 */ /* 0x000fc800078e0010 */
[----:B------:R-:W2:Y:S01]  /*0ba0*/  LDC R20, c[0x0][0x608] ;  /* 0x00018200ff147b82 */ /* 0x000ea20000000800 */
[----:B------:R-:W-:Y:S02]  /*0bb0*/  IMAD R8, R3, R26, RZ ;  /* 0x0000001a03087224 */ /* 0x000fe400078e02ff */
[----:B------:R-:W-:Y:S02]  /*0bc0*/  IMAD.MOV.U32 R3, RZ, RZ, -0x1 ;  /* 0xffffffffff037424 */ /* 0x000fe400078e00ff */
[----:B------:R-:W-:-:S03]  /*0bd0*/  IMAD R5, R5, R27, R8 ;  /* 0x0000001b05057224 */ /* 0x000fc600078e0208 */
[----:B------:R-:W3:Y:S01]  /*0be0*/  LDC R28, c[0x0][0x658] ;  /* 0x00019600ff1c7b82 */ /* 0x000ee20000000800 */
[----:B------:R-:W-:Y:S01]  /*0bf0*/  IMAD.IADD R5, R11, 0x1, R5 ;  /* 0x000000010b057824 */ /* 0x000fe200078e0205 */
[----:B0-----:R-:W-:-:S04]  /*0c00*/  ISETP.NE.U32.AND P0, PT, R30, RZ, PT ;  /* 0x000000ff1e00720c */ /* 0x001fc80003f05070 */
[----:B------:R-:W-:Y:S02]  /*0c10*/  ISETP.NE.AND.EX P0, PT, R31, RZ, PT, P0 ;  /* 0x000000ff1f00720c */ /* 0x000fe40003f05300 */
[----:B------:R-:W0:Y:S01]  /*0c20*/  LDC R24, c[0x0][0x600] ;  /* 0x00018000ff187b82 */ /* 0x000e220000000800 */
[-CC-:B-1----:R-:W-:Y:S02]  /*0c30*/  SHF.R.U64 R14, R10, R12.reuse, R5.reuse ;  /* 0x0000000c0a0e7219 */ /* 0x182fe40000001205 */
[----:B------:R-:W-:-:S05]  /*0c40*/  SHF.R.U32.HI R5, RZ, R12, R5 ;  /* 0x0000000cff057219 */ /* 0x000fca0000011605 */
[----:B------:R-:W1:Y:S01]  /*0c50*/  LDC R15, c[0x0][0x648] ;  /* 0x00019200ff0f7b82 */ /* 0x000e620000000800 */
[-CC-:B--2---:R-:W-:Y:S02]  /*0c60*/  SHF.R.U64 R27, R14, R20.reuse, R5.reuse ;  /* 0x000000140e1b7219 */ /* 0x184fe40000001205 */
[----:B------:R-:W-:-:S05]  /*0c70*/  SHF.R.U32.HI R5, RZ, R20, R5 ;  /* 0x00000014ff057219 */ /* 0x000fca0000011605 */
[----:B------:R-:W2:Y:S01]  /*0c80*/  LDC R21, c[0x0][0x638] ;  /* 0x00018e00ff157b82 */ /* 0x000ea20000000800 */
[-CC-:B---3--:R-:W-:Y:S02]  /*0c90*/  SHF.R.U64 R20, R27, R28.reuse, R5.reuse ;  /* 0x0000001c1b147219 */ /* 0x188fe40000001205 */
[-C--:B------:R-:W-:Y:S02]  /*0ca0*/  SHF.L.U32 R3, R3, R28.reuse, RZ ;  /* 0x0000001c03037219 */ /* 0x080fe400000006ff */
[----:B------:R-:W-:Y:S01]  /*0cb0*/  SHF.R.U32.HI R5, RZ, R28, R5 ;  /* 0x0000001cff057219 */ /* 0x000fe20000011605 */
[----:B------:R-:W-:Y:S01]  /*0cc0*/  IMAD.MOV.U32 R4, RZ, RZ, R20 ;  /* 0x000000ffff047224 */ /* 0x000fe200078e0014 */
[----:B------:R-:W-:Y:S01]  /*0cd0*/  LOP3.LUT R12, RZ, R3, RZ, 0x33, !PT ;  /* 0x00000003ff0c7212 */ /* 0x000fe200078e33ff */
[----:B------:R-:W3:Y:S01]  /*0ce0*/  LDC R25, c[0x0][0x610] ;  /* 0x00018400ff197b82 */ /* 0x000ee20000000800 */
[----:B------:R-:W-:Y:S05]  /*0cf0*/  @!P0 BRA `(.L_x_10) ;  /* 0x0000000000288947 */ /* 0x000fea0003800000 */
[----:B------:R-:W4:Y:S02]  /*0d00*/  LDC R3, c[0x0][0x64c] ;  /* 0x00019300ff037b82 */ /* 0x000f240000000800 */
[----:B----4-:R-:W-:-:S05]  /*0d10*/  IADD3 R3, P0, R20, R3, RZ ;  /* 0x0000000314037210 */ /* 0x010fca0007f1e0ff */
        /* <DEDUP_REMOVED lines=8> */
.L_x_10:
[----:B-1----:R-:W-:Y:S01]  /*0da0*/  SHF.R.U64 R4, R4, R15, R5 ;  /* 0x0000000f04047219 */ /* 0x002fe20000001205 */
[----:B0-----:R-:W-:Y:S01]  /*0db0*/  VIADD R5, R24, 0xffffffff ;  /* 0xffffffff18057836 */ /* 0x001fe20000000000 */
[----:B------:R-:W-:Y:S02]  /*0dc0*/  SHF.L.U32 R3, R23, R28, RZ ;  /* 0x0000001c17037219 */ /* 0x000fe400000006ff */
[----:B------:R-:W-:Y:S01]  /*0dd0*/  LOP3.LUT R12, R27, R12, RZ, 0xc0, !PT ;  /* 0x0000000c1b0c7212 */ /* 0x000fe200078ec0ff */
[----:B------:R-:W-:Y:S01]  /*0de0*/  IMAD.MOV R8, RZ, RZ, -R4 ;  /* 0x000000ffff087224 */ /* 0x000fe200078e0a04 */
[----:B------:R-:W-:-:S03]  /*0df0*/  SEL R7, R7, R22, !P1 ;  /* 0x0000001607077207 */ /* 0x000fc60004800000 */
[----:B------:R-:W-:Y:S01]  /*0e00*/  IMAD R12, R3, R4, R12 ;  /* 0x00000004030c7224 */ /* 0x000fe200078e020c */
[----:B------:R-:W-:Y:S01]  /*0e10*/  LOP3.LUT R4, R14, R5, RZ, 0xc0, !PT ;  /* 0x000000050e047212 */ /* 0x000fe200078ec0ff */
[----:B--2---:R-:W-:Y:S02]  /*0e20*/  IMAD R3, R8, R21, R20 ;  /* 0x0000001508037224 */ /* 0x004fe400078e0214 */
[----:B---3--:R-:W-:Y:S02]  /*0e30*/  IMAD R7, R12, R25, R7 ;  /* 0x000000190c077224 */ /* 0x008fe400078e0207 */
[----:B------:R-:W-:Y:S02]  /*0e40*/  IMAD.MOV.U32 R5, RZ, RZ, 0x1 ;  /* 0x00000001ff057424 */ /* 0x000fe400078e00ff */
[----:B------:R-:W-:-:S03]  /*0e50*/  IMAD R4, R3, R24, R4 ;  /* 0x0000001803047224 */ /* 0x000fc600078e0204 */
[----:B------:R-:W-:Y:S02]  /*0e60*/  PRMT R3, R5, 0x7610, R3 ;  /* 0x0000761005037816 */ /* 0x000fe40000000003 */
[----:B------:R-:W-:Y:S02]  /*0e70*/  SEL R100, R4, R7, !P1 ;  /* 0x0000000704647207 */ /* 0x000fe40004800000 */
[----:B------:R-:W-:-:S07]  /*0e80*/  SEL R101, R7, R4, !P1 ;  /* 0x0000000407657207 */ /* 0x000fce0004800000 */
.L_x_8:
[----:B------:R-:W-:-:S08]  /*0e90*/  NOP ;  /* 0x0000000000007918 */ /* 0x000fd00000000000 */
[----:B------:R-:W0:Y:S02]  /*0ea0*/  USETMAXREG.TRY_ALLOC.CTAPOOL UP0, 0xe8 ;  /* 0x000000e8000079c8 */ /* 0x000e240008000600 */
[----:B0-----:R-:W-:-:S13]  /*0eb0*/  PLOP3.LUT P0, PT, PT, PT, UP0, 0x80, 0x0 ;  /* 0x000000000000781c */ /* 0x001fda0003f0f008 */
[----:B------:R-:W-:Y:S05]  /*0ec0*/  @!P0 BRA `(.L_x_8) ;  /* 0xfffffffc00f08947 */ /* 0x000fea000383ffff */
[----:B------:R-:W-:Y:S01]  /*0ed0*/  ULDC.64 UR4, c[0x0][0x598] ;  /* 0x0001660000047ab9 */ /* 0x000fe20000000a00 */
[----:B------:R-:W-:Y:S01]  /*0ee0*/  ULDC.64 UR38, c[0x0][0x208] ;  /* 0x0000820000267ab9 */ /* 0x000fe20000000a00 */
[----:B------:R-:W-:-:S04]  /*0ef0*/  ISETP.NE.U32.AND P0, PT, RZ, UR4, PT ;  /* 0x00000004ff007c0c */ /* 0x000fc8000bf05070 */
[----:B------:R-:W-:-:S13]  /*0f00*/  ISETP.NE.AND.EX P0, PT, RZ, UR5, PT, P0 ;  /* 0x00000005ff007c0c */ /* 0x000fda000bf05300 */
[----:B------:R-:W-:Y:S05]  /*0f10*/  @!P0 BRA `(.L_x_11) ;  /* 0x00000000001c8947 */ /* 0x000fea0003800000 */
[----:B------:R-:W0:Y:S02]  /*0f20*/  LDC.64 R4, c[0x0][0x598] ;  /* 0x00016600ff047b82 */ /* 0x000e240000000a00 */
[----:B0-----:R-:W2:Y:S02]  /*0f30*/  LDG.E.64 R4, desc[UR38][R4.64] ;  /* 0x0000002604047981 */ /* 0x001ea4000c1e1b00 */
[----:B--2---:R-:W-:-:S04]  /*0f40*/  ISETP.NE.U32.AND P0, PT, R4, RZ, PT ;  /* 0x000000ff0400720c */ /* 0x004fc80003f05070 */
[----:B------:R-:W-:-:S13]  /*0f50*/  ISETP.NE.AND.EX P0, PT, R5, RZ, PT, P0 ;  /* 0x000000ff0500720c */ /* 0x000fda0003f05300 */
[----:B------:R-:W-:Y:S05]  /*0f60*/  @!P0 BRA `(.L_x_11) ;  /* 0x0000000000088947 */ /* 0x000fea0003800000 */
[----:B------:R0:W5:Y:S01]  /*0f70*/  LD.E R88, desc[UR38][R4.64] ;  /* 0x0000002604587980 */ /* 0x000162000c101900 */
[----:B------:R-:W-:Y:S05]  /*0f80*/  BRA `(.L_x_12) ;  /* 0x0000000000247947 */ /* 0x000fea0003800000 */
.L_x_11:
[----:B------:R-:W-:Y:S02]  /*0f90*/  ULDC.64 UR4, c[0x0][0x588] ;  /* 0x0001620000047ab9 */ /* 0x000fe40000000a00 */
[----:B------:R-:W-:-:S04]  /*0fa0*/  ISETP.NE.U32.AND P0, PT, RZ, UR4, PT ;  /* 0x00000004ff007c0c */ /* 0x000fc8000bf05070 */
[----:B------:R-:W-:-:S13]  /*0fb0*/  ISETP.NE.AND.EX P0, PT, RZ, UR5, PT, P0 ;  /* 0x00000005ff007c0c */ /* 0x000fda000bf05300 */
[----:B------:R-:W-:Y:S05]  /*0fc0*/  @!P0 BRA `(.L_x_13) ;  /* 0x00000000000c8947 */ /* 0x000fea0003800000 */
[----:B------:R-:W0:Y:S02]  /*0fd0*/  LDC.64 R88, c[0x0][0x588] ;  /* 0x00016200ff587b82 */ /* 0x000e240000000a00 */
[----:B0-----:R1:W5:Y:S01]  /*0fe0*/  LDG.E R88, desc[UR38][R88.64] ;  /* 0x0000002658587981 */ /* 0x001362000c1e1900 */
[----:B------:R-:W-:Y:S05]  /*0ff0*/  BRA `(.L_x_12) ;  /* 0x0000000000087947 */ /* 0x000fea0003800000 */
.L_x_13:
[----:B------:R-:W-:Y:S02]  /*1000*/  ULDC UR4, c[0x0][0x580] ;  /* 0x0001600000047ab9 */ /* 0x000fe40000000800 */
[----:B------:R-:W-:-:S07]  /*1010*/  IMAD.U32 R88, RZ, RZ, UR4 ;  /* 0x00000004ff587e24 */ /* 0x000fce000f8e00ff */
.L_x_12:
[----:B------:R-:W-:Y:S02]  /*1020*/  ULDC.64 UR4, c[0x0][0x5a0] ;  /* 0x0001680000047ab9 */ /* 0x000fe40000000a00 */
[----:B------:R-:W-:-:S04]  /*1030*/  ISETP.NE.U32.AND P0, PT, RZ, UR4, PT ;  /* 0x00000004ff007c0c */ /* 0x000fc8000bf05070 */
[----:B------:R-:W-:-:S13]  /*1040*/  ISETP.NE.AND.EX P0, PT, RZ, UR5, PT, P0 ;  /* 0x00000005ff007c0c */ /* 0x000fda000bf05300 */
[----:B------:R-:W-:Y:S05]  /*1050*/  @!P0 BRA `(.L_x_14) ;  /* 0x00000000001c8947 */ /* 0x000fea0003800000 */
[----:B0-----:R-:W0:Y:S02]  /*1060*/  LDC.64 R4, c[0x0][0x5a0] ;  /* 0x00016800ff047b82 */ /* 0x001e240000000a00 */
[----:B0-----:R-:W2:Y:S02]  /*1070*/  LDG.E.64 R4, desc[UR38][R4.64] ;  /* 0x0000002604047981 */ /* 0x001ea4000c1e1b00 */
[----:B--2---:R-:W-:-:S04]  /*1080*/  ISETP.NE.U32.AND P0, PT, R4, RZ, PT ;  /* 0x000000ff0400720c */ /* 0x004fc80003f05070 */
[----:B------:R-:W-:-:S13]  /*1090*/  ISETP.NE.AND.EX P0, PT, R5, RZ, PT, P0 ;  /* 0x000000ff0500720c */ /* 0x000fda0003f05300 */
[----:B------:R-:W-:Y:S05]  /*10a0*/  @!P0 BRA `(.L_x_14) ;  /* 0x0000000000088947 */ /* 0x000fea0003800000 */
[----:B-1----:R0:W5:Y:S01]  /*10b0*/  LD.E R89, desc[UR38][R4.64] ;  /* 0x0000002604597980 */ /* 0x002162000c101900 */
[----:B------:R-:W-:Y:S05]  /*10c0*/  BRA `(.L_x_15) ;  /* 0x0000000000247947 */ /* 0x000fea0003800000 */
.L_x_14:
[----:B------:R-:W-:Y:S02]  /*10d0*/  ULDC.64 UR4, c[0x0][0x590] ;  /* 0x0001640000047ab9 */ /* 0x000fe40000000a00 */
[----:B------:R-:W-:-:S04]  /*10e0*/  ISETP.NE.U32.AND P0, PT, RZ, UR4, PT ;  /* 0x00000004ff007c0c */ /* 0x000fc8000bf05070 */
[----:B------:R-:W-:-:S13]  /*10f0*/  ISETP.NE.AND.EX P0, PT, RZ, UR5, PT, P0 ;  /* 0x00000005ff007c0c */ /* 0x000fda000bf05300 */
[----:B------:R-:W-:Y:S05]  /*1100*/  @!P0 BRA `(.L_x_16) ;  /* 0x00000000000c8947 */ /* 0x000fea0003800000 */
[----:B0-----:R-:W1:Y:S02]  /*1110*/  LDC.64 R4, c[0x0][0x590] ;  /* 0x00016400ff047b82 */ /* 0x001e640000000a00 */
[----:B-1----:R1:W5:Y:S01]  /*1120*/  LDG.E R89, desc[UR38][R4.64] ;  /* 0x0000002604597981 */ /* 0x002362000c1e1900 */
[----:B------:R-:W-:Y:S05]  /*1130*/  BRA `(.L_x_15) ;  /* 0x0000000000087947 */ /* 0x000fea0003800000 */
.L_x_16:
[----:B------:R-:W-:Y:S02]  /*1140*/  ULDC UR4, c[0x0][0x584] ;  /* 0x0001610000047ab9 */ /* 0x000fe40000000800 */
[----:B-1----:R-:W-:-:S07]  /*1150*/  IMAD.U32 R89, RZ, RZ, UR4 ;  /* 0x00000004ff597e24 */ /* 0x002fce000f8e00ff */
.L_x_15:
[----:B------:R-:W-:-:S13]  /*1160*/  LOP3.LUT P0, RZ, R3, 0xff, RZ, 0xc0, !PT ;  /* 0x000000ff03ff7812 */ /* 0x000fda000780c0ff */
[----:B------:R-:W-:Y:S05]  /*1170*/  @!P0 EXIT ;  /* 0x000000000000894d */ /* 0x000fea0003800000 */
[----:B------:R-:W2:Y:S01]  /*1180*/  LDC R92, c[0x0][0x658] ;  /* 0x00019600ff5c7b82 */ /* 0x000ea20000000800 */
[----:B------:R-:W-:Y:S01]  /*1190*/  ULDC.64 UR6, c[0x0][0x288] ;  /* 0x0000a20000067ab9 */ /* 0x000fe20000000a00 */
[----:B------:R-:W-:Y:S01]  /*11a0*/  LOP3.LUT R6, R6, 0x1, RZ, 0xc0, !PT ;  /* 0x0000000106067812 */ /* 0x000fe200078ec0ff */
[----:B------:R-:W-:Y:S01]  /*11b0*/  UIADD3 UR4, UR7, 0x3f, URZ ;  /* 0x0000003f07047890 */ /* 0x000fe2000fffe03f */
[----:B------:R-:W-:Y:S01]  /*11c0*/  SHF.R.U32.HI R3, RZ, 0x2, R94 ;  /* 0x00000002ff037819 */ /* 0x000fe2000001165e */
[----:B01----:R-:W-:Y:S01]  /*11d0*/  IMAD.MOV.U32 R5, RZ, RZ, -0x1 ;  /* 0xffffffffff057424 */ /* 0x003fe200078e00ff */
[----:B------:R-:W-:Y:S01]  /*11e0*/  SHF.R.U32.HI R0, RZ, 0x1, R0 ;  /* 0x00000001ff007819 */ /* 0x000fe20000011600 */
[----:B------:R-:W-:Y:S01]  /*11f0*/  USHF.R.S32.HI UR5, URZ, 0x1f, UR4 ;  /* 0x0000001f3f057899 */ /* 0x000fe20008011404 */
[----:B------:R-:W0:Y:S01]  /*1200*/  LDC.64 R90, c[0x0][0x5c8] ;  /* 0x00017200ff5a7b82 */ /* 0x000e220000000a00 */
[----:B------:R-:W-:Y:S01]  /*1210*/  IMAD.SHL.U32 R22, R6, 0x40, RZ ;  /* 0x0000004006167824 */ /* 0x000fe200078e00ff */
[----:B------:R-:W-:Y:S01]  /*1220*/  LOP3.LUT R3, R3, 0x7, RZ, 0xc0, !PT ;  /* 0x0000000703037812 */ /* 0x000fe200078ec0ff */
[----:B------:R-:W-:Y:S01]  /*1230*/  ULEA.HI UR5, UR5, UR4, URZ, 0x6 ;  /* 0x0000000405057291 */ /* 0x000fe2000f8f303f */
[----:B------:R-:W-:Y:S01]  /*1240*/  LOP3.LUT R0, R0, 0x30, RZ, 0xc0, !PT ;  /* 0x0000003000007812 */ /* 0x000fe200078ec0ff */
[----:B------:R-:W-:Y:S01]  /*1250*/  IMAD.MOV.U32 R7, RZ, RZ, 0x1 ;  /* 0x00000001ff077424 */ /* 0x000fe200078e00ff */
[--C-:B------:R-:W-:Y:S01]  /*1260*/  LOP3.LUT R22, R22, 0x40, R3.reuse, 0xe2, !PT ;  /* 0x0000004016167812 */ /* 0x100fe200078ee203 */
[----:B------:R-:W-:Y:S01]  /*1270*/  USHF.R.S32.HI UR43, URZ, 0x6, UR5 ;  /* 0x000000063f2b7899 */ /* 0x000fe20008011405 */
[----:B------:R-:W1:Y:S01]  /*1280*/  LDC R96, c[0x0][0x600] ;  /* 0x00018000ff607b82 */ /* 0x000e620000000800 */
[----:B------:R-:W-:Y:S01]  /*1290*/  IADD3 R3, RZ, -R0, -R3 ;  /* 0x80000000ff037210 */ /* 0x000fe20007ffe803 */
[----:B------:R-:W-:Y:S01]  /*12a0*/  IMAD.U32 R4, RZ, RZ, UR6 ;  /* 0x00000006ff047e24 */ /* 0x000fe2000f8e00ff */
[C---:B------:R-:W-:Y:S01]  /*12b0*/  LOP3.LUT R93, R94.reuse, 0x3, RZ, 0xc0, !PT ;  /* 0x000000035e5d7812 */ /* 0x040fe200078ec0ff */
[----:B------:R-:W-:Y:S01]  /*12c0*/  UISETP.LT.AND UP0, UPT, UR43, 0x1, UPT ;  /* 0x000000012b00788c */ /* 0x000fe2000bf01270 */
[----:B------:R-:W-:Y:S01]  /*12d0*/  LOP3.LUT R95, R94, 0x80, RZ, 0xc0, !PT ;  /* 0x000000805e5f7812 */ /* 0x000fe200078ec0ff */
[----:B------:R-:W-:Y:S01]  /*12e0*/  IMAD R3, R6, -0x40, R3 ;  /* 0xffffffc006037824 */ /* 0x000fe200078e0203 */
[----:B------:R-:W-:Y:S01]  /*12f0*/  ULDC UR4, c[0x0][0x284] ;  /* 0x0000a10000047ab9 */ /* 0x000fe20000000800 */
[----:B--2---:R-:W-:Y:S01]  /*1300*/  SHF.L.U32 R5, R5, R92, RZ ;  /* 0x0000005c05057219 */ /* 0x004fe200000006ff */
[----:B------:R-:W-:Y:S01]  /*1310*/  USEL UR44, UR43, 0x1, UP0 ;  /* 0x000000012b2c7887 */ /* 0x000fe20008000000 */
[----:B------:R-:W-:Y:S01]  /*1320*/  IMAD R93, R93, -0x2, R4 ;  /* 0xfffffffe5d5d7824 */ /* 0x000fe200078e0204 */
[----:B------:R-:W-:Y:S01]  /*1330*/  LOP3.LUT R22, R22, R0, RZ, 0xfc, !PT ;  /* 0x0000000016167212 */ /* 0x000fe200078efcff */
[----:B------:R-:W-:Y:S01]  /*1340*/  IMAD.SHL.U32 R94, R94, 0x2, RZ ;  /* 0x000000025e5e7824 */ /* 0x000fe200078e00ff */
[----:B------:R-:W-:Y:S01]  /*1350*/  SHF.L.U32 R92, R7, R92, RZ ;  /* 0x0000005c075c7219 */ /* 0x000fe200000006ff */
[----:B------:R-:W-:Y:S01]  /*1360*/  VIADD R98, R3, UR4 ;  /* 0x0000000403627c36 */ /* 0x000fe20008000000 */
[----:B------:R-:W-:Y:S01]  /*1370*/  LOP3.LUT R103, R18, 0x1, RZ, 0xfc, !PT ;  /* 0x0000000112677812 */ /* 0x000fe200078efcff */
[----:B------:R-:W-:Y:S01]  /*1380*/  IMAD.MOV.U32 R23, RZ, RZ, RZ ;  /* 0x000000ffff177224 */ /* 0x000fe200078e00ff */
[C---:B0-----:R-:W-:Y:S01]  /*1390*/  SHF.L.U64.HI R91, R90.reuse, 0x3, R91 ;  /* 0x000000035a5b7819 */ /* 0x041fe2000001025b */
[----:B------:R-:W-:Y:S01]  /*13a0*/  IMAD.SHL.U32 R90, R90, 0x8, RZ ;  /* 0x000000085a5a7824 */ /* 0x000fe200078e00ff */
[----:B------:R-:W-:Y:S01]  /*13b0*/  SHF.R.U32.HI R95, RZ, 0x7, R95 ;  /* 0x00000007ff5f7819 */ /* 0x000fe2000001165f */
[----:B------:R-:W-:Y:S01]  /*13c0*/  UIADD3 UR44, UR43, -UR44, URZ ;  /* 0x8000002c2b2c7290 */ /* 0x000fe2000fffe03f */
[----:B------:R-:W-:Y:S01]  /*13d0*/  LOP3.LUT R97, RZ, R5, RZ, 0x33, !PT ;  /* 0x00000005ff617212 */ /* 0x000fe200078e33ff */
[----:B------:R-:W-:Y:S01]  /*13e0*/  UMOV UR40, URZ ;  /* 0x0000003f00287c82 */ /* 0x000fe20008000000 */
[----:B------:R-:W-:Y:S01]  /*13f0*/  UMOV UR41, URZ ;  /* 0x0000003f00297c82 */ /* 0x000fe20008000000 */
[----:B-1----:R-:W-:-:S08]  /*1400*/  VIADD R96, R96, 0xffffffff ;  /* 0xffffffff60607836 */ /* 0x002fd00000000000 */
.L_x_162:
[----:B0-----:R-:W0:Y:S01]  /*1410*/  SHFL.IDX PT, R0, R95, RZ, 0x1f ;  /* 0x00001fff5f007589 */ /* 0x001e2200000e0000 */
[----:B-1----:R-:W1:Y:S01]  /*1420*/  S2UR UR7, SR_CgaCtaId ;  /* 0x00000000000779c3 */ /* 0x002e620000008800 */
[----:B------:R-:W-:Y:S01]  /*1430*/  UMOV UR6, 0x400 ;  /* 0x0000040000067882 */ /* 0x000fe20000000000 */
[----:B0-----:R-:W-:Y:S01]  /*1440*/  R2UR UR4, R0 ;  /* 0x00000000000472ca */ /* 0x001fe200000e0000 */
[----:B-1----:R-:W-:-:S12]  /*1450*/  ULEA UR6, UR7, UR6, 0x18 ;  /* 0x0000000607067291 */ /* 0x002fd8000f8ec03f */
[----:B------:R-:W-:-:S04]  /*1460*/  ULEA.HI UR5, UR4, UR4, URZ, 0x1 ;  /* 0x0000000404057291 */ /* 0x000fc8000f8f083f */
[----:B------:R-:W-:-:S04]  /*1470*/  ULOP3.LUT UR5, UR5, 0x7fffe, URZ, 0xc0, !UPT ;  /* 0x0007fffe05057892 */ /* 0x000fc8000f8ec03f */
[----:B------:R-:W-:-:S03]  /*1480*/  UIADD3 UR5, UR4, -UR5, URZ ;  /* 0x8000000504057290 */ /* 0x000fc6000fffe03f */
[----:B------:R-:W-:Y:S01]  /*1490*/  ULDC UR4, c[0x0][0x28c] ;  /* 0x0000a30000047ab9 */ /* 0x000fe20000000800 */
[----:B------:R-:W-:Y:S01]  /*14a0*/  ULEA UR5, UR5, UR6, 0xd ;  /* 0x0000000605057291 */ /* 0x000fe2000f8e683f */
[----:B------:R-:W-:-:S03]  /*14b0*/  ISETP.LT.AND P0, PT, RZ, UR4, PT ;  /* 0x00000004ff007c0c */ /* 0x000fc6000bf01270 */
[----:B------:R-:W-:-:S04]  /*14c0*/  UIADD3 UR5, UR5, 0x100, URZ ;  /* 0x0000010005057890 */ /* 0x000fc8000fffe03f */
[----:B------:R-:W-:-:S04]  /*14d0*/  USHF.R.U32.HI UR5, URZ, 0x4, UR5 ;  /* 0x000000043f057899 */ /* 0x000fc80008011605 */
[----:B------:R-:W-:-:S04]  /*14e0*/  ULOP3.LUT UR5, UR5, 0x3fff, URZ, 0xc0, !UPT ;  /* 0x00003fff05057892 */ /* 0x000fc8000f8ec03f */
[----:B------:R-:W-:Y:S01]  /*14f0*/  ULOP3.LUT UR45, UR5, 0x10000, URZ, 0xfc, !UPT ;  /* 0x00010000052d7892 */ /* 0x000fe2000f8efc3f */
[----:B--2345:R-:W-:Y:S11]  /*1500*/  @P0 BRA `(.L_x_17) ;  /* 0x0000000000400947 */ /* 0x03cff60003800000 */
[----:B------:R-:W-:Y:S01]  /*1510*/  MOV R0, 0x0 ;  /* 0x0000000000007802 */ /* 0x000fe20000000f00 */
[----:B------:R-:W-:Y:S01]  /*1520*/  ULDC.64 UR4, c[0x4][0x68] ;  /* 0x01001a0000047ab9 */ /* 0x000fe20000000a00 */
[----:B------:R-:W-:Y:S01]  /*1530*/  ULDC.64 UR6, c[0x4][0x8] ;  /* 0x0100020000067ab9 */ /* 0x000fe20000000a00 */
[----:B------:R-:W-:Y:S01]  /*1540*/  IMAD.U32 R4, RZ, RZ, UR4 ;  /* 0x00000004ff047e24 */ /* 0x000fe2000f8e00ff */
[----:B------:R0:W1:Y:S01]  /*1550*/  LDC.64 R14, c[0x4][R0] ;  /* 0x01000000000e7b82 */ /* 0x0000620000000a00 */
[----:B------:R-:W-:Y:S01]  /*1560*/  IMAD.U32 R5, RZ, RZ, UR5 ;  /* 0x00000005ff057e24 */ /* 0x000fe2000f8e00ff */
[----:B------:R-:W-:Y:S01]  /*1570*/  ULDC.64 UR4, c[0x4][0x70] ;  /* 0x01001c0000047ab9 */ /* 0x000fe20000000a00 */
[----:B------:R-:W-:Y:S02]  /*1580*/  IMAD.U32 R10, RZ, RZ, UR6 ;  /* 0x00000006ff0a7e24 */ /* 0x000fe4000f8e00ff */
[----:B------:R-:W-:Y:S02]  /*1590*/  IMAD.U32 R6, RZ, RZ, UR4 ;  /* 0x00000004ff067e24 */ /* 0x000fe4000f8e00ff */
[----:B------:R-:W-:-:S02]  /*15a0*/  IMAD.U32 R7, RZ, RZ, UR5 ;  /* 0x00000005ff077e24 */ /* 0x000fc4000f8e00ff */
[----:B------:R-:W-:Y:S02]  /*15b0*/  IMAD.U32 R11, RZ, RZ, UR7 ;  /* 0x00000007ff0b7e24 */ /* 0x000fe4000f8e00ff */
[----:B------:R-:W-:Y:S02]  /*15c0*/  IMAD.MOV.U32 R8, RZ, RZ, 0x1e1 ;  /* 0x000001e1ff087424 */ /* 0x000fe400078e00ff */
[----:B------:R-:W-:Y:S02]  /*15d0*/  IMAD.MOV.U32 R12, RZ, RZ, 0x1 ;  /* 0x00000001ff0c7424 */ /* 0x000fe400078e00ff */
[----:B0-----:R-:W-:-:S07]  /*15e0*/  IMAD.MOV.U32 R13, RZ, RZ, RZ ;  /* 0x000000ffff0d7224 */ /* 0x001fce00078e00ff */
[----:B------:R-:W-:-:S07]  /*15f0*/  LEPC R20, `(.L_x_17) ;  /* 0x000000001014794e */ /* 0x000fce0000000000 */
[----:B-1---5:R-:W-:Y:S05]  /*1600*/  CALL.ABS.NOINC R14 ;  /* 0x000000000e007343 */ /* 0x022fea0003c00000 */
.L_x_17:
[----:B------:R-:W-:-:S13]  /*1610*/  ISETP.NE.AND P0, PT, R103, 0x3, PT ;  /* 0x000000036700780c */ /* 0x000fda0003f05270 */
[----:B------:R-:W-:Y:S05]  /*1620*/  @!P0 BRA `(.L_x_18) ;  /* 0x0000000000048947 */ /* 0x000fea0003800000 */
[----:B------:R-:W-:Y:S01]  /*1630*/  BPT.TRAP 0x1 ;  /* 0x000000040000795c */ /* 0x000fe20000300000 */
.L_x_18:
[----:B------:R-:W0:Y:S01]  /*1640*/  S2UR UR5, SR_CgaCtaId ;  /* 0x00000000000579c3 */ /* 0x000e220000008800 */
[----:B------:R-:W-:Y:S01]  /*1650*/  UMOV UR4, 0x400 ;  /* 0x0000040000047882 */ /* 0x000fe20000000000 */
[----:B------:R-:W-:Y:S02]  /*1660*/  IMAD.U32 R0, RZ, RZ, UR40 ;  /* 0x00000028ff007e24 */ /* 0x000fe4000f8e00ff */
[----:B------:R-:W-:-:S03]  /*1670*/  IMAD.U32 R3, RZ, RZ, UR41 ;  /* 0x00000029ff037e24 */ /* 0x000fc6000f8e00ff */
[----:B------:R-:W-:Y:S01]  /*1680*/  SHF.L.U32 R0, R0, 0x1f, RZ ;  /* 0x0000001f00007819 */ /* 0x000fe200000006ff */
[----:B0-----:R-:W-:-:S06]  /*1690*/  ULEA UR4, UR5, UR4, 0x18 ;  /* 0x0000000405047291 */ /* 0x001fcc000f8ec03f */
[----:B------:R-:W-:-:S04]  /*16a0*/  IMAD.U32 R6, RZ, RZ, UR4 ;  /* 0x00000004ff067e24 */ /* 0x000fc8000f8e00ff */
[----:B------:R-:W-:-:S04]  /*16b0*/  IMAD R3, R3, 0x8, R6 ;  /* 0x0000000803037824 */ /* 0x000fc800078e0206 */
[----:B------:R0:W1:Y:S01]  /*16c0*/  SYNCS.PHASECHK.TRANS64.TRYWAIT P1, [R3+URZ], R0 ;  /* 0x00000000030075a7 */ /* 0x000062000802017f */
[----:B------:R-:W-:Y:S05]  /*16d0*/  @!P0 BRA `(.L_x_19) ;  /* 0x0000000000048947 */ /* 0x000fea0003800000 */
[----:B------:R-:W-:Y:S01]  /*16e0*/  BPT.TRAP 0x1 ;  /* 0x000000040000795c */ /* 0x000fe20000300000 */
.L_x_19:
[----:B------:R-:W-:-:S05]  /*16f0*/  IMAD.U32 R4, RZ, RZ, UR44 ;  /* 0x0000002cff047e24 */ /* 0x000fca000f8e00ff */
[----:B------:R-:W-:Y:S01]  /*1700*/  ISETP.GE.AND P2, PT, R4, 0x1, PT ;  /* 0x000000010400780c */ /* 0x000fe20003f46270 */
[----:B-1----:R-:W-:-:S12]  /*1710*/  @P1 BRA `(.L_x_20) ;  /* 0x0000000000081947 */ /* 0x002fd80003800000 */
[----:B------:R-:W1:Y:S02]  /*1720*/  SYNCS.PHASECHK.TRANS64.TRYWAIT P1, [R3+URZ], R0 ;  /* 0x00000000030075a7 */ /* 0x000e64000802017f */
[----:B-1----:R-:W-:Y:S05]  /*1730*/  @!P1 BRA `(.L_x_21) ;  /* 0x0000006400749947 */ /* 0x002fea0003800000 */
.L_x_20:
[----:B------:R-:W-:Y:S05]  /*1740*/  WARPSYNC.ALL ;  /* 0x0000000000007948 */ /* 0x000fea0003800000 */
[----:B------:R-:W-:Y:S01]  /*1750*/  R2UR UR4, R6 ;  /* 0x00000000060472ca */ /* 0x000fe200000e0000 */
[----:B------:R-:W-:Y:S01]  /*1760*/  ULEA UR5, UR41, UR45, 0xa ;  /* 0x0000002d29057291 */ /* 0x000fe2000f8e503f */
[----:B------:R-:W-:Y:S01]  /*1770*/  WARPGROUP.ARRIVE ;  /* 0x00000000000079c5 */ /* 0x000fe20000000000 */
[----:B------:R-:W-:Y:S01]  /*1780*/  UMOV UR9, 0x40000040 ;  /* 0x4000004000097882 */ /* 0x000fe20000000000 */
[----:B------:R-:W-:-:S04]  /*1790*/  UMOV UR11, 0x40000040 ;  /* 0x40000040000b7882 */ /* 0x000fc80000000000 */
[----:B------:R-:W-:-:S05]  /*17a0*/  UMOV UR8, UR5 ;  /* 0x0000000500087c82 */ /* 0x000fca0008000000 */
[----:B------:R-:W-:-:S04]  /*17b0*/  UIADD3 UR4, UR4, 0x10100, URZ ;  /* 0x0001010004047890 */ /* 0x000fc8000fffe03f */
[----:B------:R-:W-:-:S04]  /*17c0*/  USHF.R.U32.HI UR4, URZ, 0x4, UR4 ;  /* 0x000000043f047899 */ /* 0x000fc80008011604 */
[----:B------:R-:W-:-:S04]  /*17d0*/  ULOP3.LUT UR4, UR4, 0x3fff, URZ, 0xc0, !UPT ;  /* 0x00003fff04047892 */ /* 0x000fc8000f8ec03f */
[----:B------:R-:W-:-:S04]  /*17e0*/  ULOP3.LUT UR4, UR4, 0x2000000, URZ, 0xfc, !UPT ;  /* 0x0200000004047892 */ /* 0x000fc8000f8efc3f */
[----:B------:R-:W-:-:S07]  /*17f0*/  ULEA UR6, UR41, UR4, 0xa ;  /* 0x0000000429067291 */ /* 0x000fce000f8e503f */
[----:B------:R-:W-:Y:S02]  /*1800*/  UMOV UR10, UR6 ;  /* 0x00000006000a7c82 */ /* 0x000fe40008000000 */
[----:B------:R-:W-:Y:S01]  /*1810*/  HGMMA.64x128x16.F32 R24, gdesc[UR8].tnspB, RZ, !UPT, gsb0 ;  /* 0x41e00000081879f0 */ /* 0x000fe2000c0008ff */
[----:B------:R-:W-:Y:S02]  /*1820*/  UIADD3 UR8, UR5, 0x2, URZ ;  /* 0x0000000205087890 */ /* 0x000fe4000fffe03f */
[----:B------:R-:W-:Y:S01]  /*1830*/  UIADD3 UR10, UR6, 0x80, URZ ;  /* 0x00000080060a7890 */ /* 0x000fe2000fffe03f */
[----:B------:R-:W-:Y:S01]  /*1840*/  UMOV UR9, 0x40000040 ;  /* 0x4000004000097882 */ /* 0x000fe20000000000 */
[----:B------:R-:W-:Y:S01]  /*1850*/  UMOV UR11, 0x40000040 ;  /* 0x40000040000b7882 */ /* 0x000fe20000000000 */
[----:B------:R-:W-:Y:S02]  /*1860*/  WARPGROUP.DEPBAR.LE gsb0, 0x0 ;  /* 0x00008000000079c5 */ /* 0x000fe40000010000 */
[----:B------:R-:W-:-:S06]  /*1870*/  WARPGROUP.ARRIVE ;  /* 0x00000000000079c5 */ /* 0x000fcc0000000000 */
[----:B------:R-:W-:Y:S01]  /*1880*/  HGMMA.64x128x16.F32 R24, gdesc[UR8].tnspB, R24, gsb0 ;  /* 0x41e00000081879f0 */ /* 0x000fe20008000818 */
        /* <DEDUP_REMOVED lines=13> */
[----:B------:R-:W-:Y:S03]  /*1960*/  HGMMA.64x128x16.F32 R24, gdesc[UR8].tnspB, R24, gsb0 ;  /* 0x41e00000081879f0 */ /* 0x000fe60008000818 */
[----:B------:R-:W-:Y:S02]  /*1970*/  WARPGROUP.DEPBAR.LE gsb0, 0x0 ;  /* 0x00008000000079c5 */ /* 0x000fe40000010000 */
[----:B------:R-:W-:Y:S05]  /*1980*/  @!P2 BRA `(.L_x_22) ;  /* 0x000000040028a947 */ /* 0x000fea0003800000 */
[----:B------:R-:W-:Y:S01]  /*1990*/  UIADD3 UR5, UR41, 0x1, URZ ;  /* 0x0000000129057890 */ /* 0x000fe2000fffe03f */
[----:B01----:R-:W-:Y:S02]  /*19a0*/  IMAD.U32 R0, RZ, RZ, UR44 ;  /* 0x0000002cff007e24 */ /* 0x003fe4000f8e00ff */
[----:B------:R-:W-:Y:S01]  /*19b0*/  IMAD.U32 R3, RZ, RZ, UR41 ;  /* 0x00000029ff037e24 */ /* 0x000fe2000f8e00ff */
[----:B------:R-:W-:-:S04]  /*19c0*/  UISETP.NE.AND UP0, UPT, UR5, 0x4, UPT ;  /* 0x000000040500788c */ /* 0x000fc8000bf05270 */
[----:B------:R-:W-:Y:S02]  /*19d0*/  USEL UR6, URZ, 0x1, UP0 ;  /* 0x000000013f067887 */ /* 0x000fe40008000000 */
[----:B------:R-:W-:Y:S02]  /*19e0*/  USEL UR5, UR5, URZ, UP0 ;  /* 0x0000003f05057287 */ /* 0x000fe40008000000 */
[----:B------:R-:W-:-:S06]  /*19f0*/  ULOP3.LUT UR6, UR40, UR6, URZ, 0x3c, !UPT ;  /* 0x0000000628067292 */ /* 0x000fcc000f8e3c3f */
[----:B------:R-:W-:-:S07]  /*1a00*/  IMAD.U32 R7, RZ, RZ, UR6 ;  /* 0x00000006ff077e24 */ /* 0x000fce000f8e00ff */
.L_x_29:
[----:B------:R-:W-:Y:S05]  /*1a10*/  @!P0 BRA `(.L_x_23) ;  /* 0x0000000000048947 */ /* 0x000fea0003800000 */
[----:B------:R-:W-:Y:S01]  /*1a20*/  BPT.TRAP 0x1 ;  /* 0x000000040000795c */ /* 0x000fe20000300000 */
.L_x_23:
[----:B------:R-:W0:Y:S01]  /*1a30*/  S2UR UR7, SR_CgaCtaId ;  /* 0x00000000000779c3 */ /* 0x000e220000008800 */
[----:B------:R-:W-:Y:S01]  /*1a40*/  UMOV UR6, 0x400 ;  /* 0x0000040000067882 */ /* 0x000fe20000000000 */
[----:B------:R-:W-:Y:S01]  /*1a50*/  IMAD.U32 R5, RZ, RZ, UR5 ;  /* 0x00000005ff057e24 */ /* 0x000fe2000f8e00ff */
[----:B------:R-:W-:Y:S01]  /*1a60*/  SHF.L.U32 R4, R7, 0x1f, RZ ;  /* 0x0000001f07047819 */ /* 0x000fe200000006ff */
[----:B0-----:R-:W-:-:S06]  /*1a70*/  ULEA UR6, UR7, UR6, 0x18 ;  /* 0x0000000607067291 */ /* 0x001fcc000f8ec03f */
[----:B------:R-:W-:-:S04]  /*1a80*/  IMAD.U32 R6, RZ, RZ, UR6 ;  /* 0x00000006ff067e24 */ /* 0x000fc8000f8e00ff */
[----:B------:R-:W-:-:S04]  /*1a90*/  IMAD R5, R5, 0x8, R6 ;  /* 0x0000000805057824 */ /* 0x000fc800078e0206 */
[----:B------:R0:W1:Y:S01]  /*1aa0*/  SYNCS.PHASECHK.TRANS64.TRYWAIT P1, [R5+URZ], R4 ;  /* 0x00000004050075a7 */ /* 0x000062000802017f */
[----:B------:R-:W-:Y:S05]  /*1ab0*/  @!P0 BRA `(.L_x_24) ;  /* 0x0000000000048947 */ /* 0x000fea0003800000 */
[----:B------:R-:W-:Y:S01]  /*1ac0*/  BPT.TRAP 0x1 ;  /* 0x000000040000795c */ /* 0x000fe20000300000 */
.L_x_24:
[----:B-1----:R-:W-:Y:S05]  /*1ad0*/  @P1 BRA `(.L_x_25) ;  /* 0x0000000000081947 */ /* 0x002fea0003800000 */
[----:B------:R-:W1:Y:S02]  /*1ae0*/  SYNCS.PHASECHK.TRANS64.TRYWAIT P1, [R5+URZ], R4 ;  /* 0x00000004050075a7 */ /* 0x000e64000802017f */
[----:B-1----:R-:W-:Y:S05]  /*1af0*/  @!P1 BRA `(.L_x_26) ;  /* 0x0000006000989947 */ /* 0x002fea0003800000 */
.L_x_25:
[----:B------:R-:W-:Y:S01]  /*1b00*/  ULEA UR6, UR5, UR45, 0xa ;  /* 0x0000002d05067291 */ /* 0x000fe2000f8e503f */
[----:B------:R-:W-:Y:S01]  /*1b10*/  WARPGROUP.ARRIVE ;  /* 0x00000000000079c5 */ /* 0x000fe20000000000 */
[----:B------:R-:W-:Y:S01]  /*1b20*/  ULEA UR7, UR5, UR4, 0xa ;  /* 0x0000000405077291 */ /* 0x000fe2000f8e503f */
[----:B------:R-:W-:Y:S01]  /*1b30*/  UMOV UR9, 0x40000040 ;  /* 0x4000004000097882 */ /* 0x000fe20000000000 */
[----:B------:R-:W-:-:S03]  /*1b40*/  UMOV UR11, 0x40000040 ;  /* 0x40000040000b7882 */ /* 0x000fc60000000000 */
[----:B------:R-:W-:Y:S02]  /*1b50*/  UMOV UR8, UR6 ;  /* 0x0000000600087c82 */ /* 0x000fe40008000000 */
[----:B------:R-:W-:Y:S02]  /*1b60*/  UMOV UR10, UR7 ;  /* 0x00000007000a7c82 */ /* 0x000fe40008000000 */
[----:B------:R-:W-:Y:S01]  /*1b70*/  HGMMA.64x128x16.F32 R24, gdesc[UR8].tnspB, R24, gsb0 ;  /* 0x41e00000081879f0 */ /* 0x000fe20008000818 */
[----:B------:R-:W-:Y:S02]  /*1b80*/  UIADD3 UR8, UR6, 0x2, URZ ;  /* 0x0000000206087890 */ /* 0x000fe4000fffe03f */
[----:B------:R-:W-:Y:S01]  /*1b90*/  UIADD3 UR10, UR7, 0x80, URZ ;  /* 0x00000080070a7890 */ /* 0x000fe2000fffe03f */
[----:B------:R-:W-:Y:S01]  /*1ba0*/  UMOV UR9, 0x40000040 ;  /* 0x4000004000097882 */ /* 0x000fe20000000000 */
[----:B------:R-:W-:Y:S01]  /*1bb0*/  UMOV UR11, 0x40000040 ;  /* 0x40000040000b7882 */ /* 0x000fe20000000000 */
[----:B------:R-:W-:-:S02]  /*1bc0*/  WARPGROUP.DEPBAR.LE gsb0, 0x0 ;  /* 0x00008000000079c5 */ /* 0x000fc40000010000 */
        /* <DEDUP_REMOVED lines=18> */
[----:B------:R-:W-:Y:S01]  /*1cf0*/  BPT.TRAP 0x1 ;  /* 0x000000040000795c */ /* 0x000fe20000300000 */
.L_x_27:
[----:B------:R-:W-:-:S13]  /*1d00*/  ISETP.NE.AND P1, PT, R102, RZ, PT ;  /* 0x000000ff6600720c */ /* 0x000fda0003f25270 */
[----:B01----:R-:W-:-:S04]  /*1d10*/  @P1 IMAD R4, R3, 0x8, R6 ;  /* 0x0000000803041824 */ /* 0x003fc800078e0206 */
[----:B------:R-:W-:-:S05]  /*1d20*/  @P1 VIADD R4, R4, 0x20 ;  /* 0x0000002004041836 */ /* 0x000fca0000000000 */
[----:B------:R-:W-:-:S04]  /*1d30*/  @P1 PRMT R4, R19, 0x654, R4 ;  /* 0x0000065413041816 */ /* 0x000fc80000000004 */
[----:B------:R0:W-:Y:S01]  /*1d40*/  @P1 SYNCS.ARRIVE.TRANS64.RED.A1T0 RZ, [R4+URZ], RZ ;  /* 0x000000ff04ff19a7 */ /* 0x0001e2000810043f */
[----:B------:R-:W-:-:S13]  /*1d50*/  ISETP.GT.U32.AND P1, PT, R18, 0x1, PT ;  /* 0x000000011200780c */ /* 0x000fda0003f24070 */
[----:B0-----:R-:W-:Y:S05]  /*1d60*/  @P1 BRA `(.L_x_28) ;  /* 0x0000000000041947 */ /* 0x001fea0003800000 */
[----:B------:R-:W-:Y:S01]  /*1d70*/  BPT.TRAP 0x1 ;  /* 0x000000040000795c */ /* 0x000fe20000300000 */
.L_x_28:
[----:B------:R-:W-:Y:S01]  /*1d80*/  UIADD3 UR5, UR5, 0x1, URZ ;  /* 0x0000000105057890 */ /* 0x000fe2000fffe03f */
[C---:B------:R-:W-:Y:S01]  /*1d90*/  ISETP.GT.AND P2, PT, R0.reuse, 0x1, PT ;  /* 0x000000010000780c */ /* 0x040fe20003f44270 */
[----:B------:R-:W-:Y:S02]  /*1da0*/  VIADD R3, R3, 0x1 ;  /* 0x0000000103037836 */ /* 0x000fe40000000000 */
[----:B------:R-:W-:Y:S01]  /*1db0*/  UISETP.NE.AND UP0, UPT, UR5, 0x4, UPT ;  /* 0x000000040500788c */ /* 0x000fe2000bf05270 */
[----:B------:R-:W-:Y:S02]  /*1dc0*/  VIADD R0, R0, 0xffffffff ;  /* 0xffffffff00007836 */ /* 0x000fe40000000000 */
[C---:B------:R-:W-:Y:S01]  /*1dd0*/  ISETP.NE.AND P1, PT, R3.reuse, 0x4, PT ;  /* 0x000000040300780c */ /* 0x040fe20003f25270 */
[----:B------:R-:W-:Y:S02]  /*1de0*/  USEL UR6, URZ, 0x1, UP0 ;  /* 0x000000013f067887 */ /* 0x000fe40008000000 */
[----:B------:R-:W-:Y:S01]  /*1df0*/  USEL UR5, UR5, URZ, UP0 ;  /* 0x0000003f05057287 */ /* 0x000fe20008000000 */
[----:B------:R-:W-:-:S03]  /*1e00*/  SEL R3, R3, RZ, P1 ;  /* 0x000000ff03037207 */ /* 0x000fc60000800000 */
[----:B------:R-:W-:Y:S01]  /*1e10*/  LOP3.LUT R7, R7, UR6, RZ, 0x3c, !PT ;  /* 0x0000000607077c12 */ /* 0x000fe2000f8e3cff */
[----:B------:R-:W-:Y:S07]  /*1e20*/  @P2 BRA `(.L_x_29) ;  /* 0xfffffff800f82947 */ /* 0x000fee000383ffff */
.L_x_22:
[----:B01----:R-:W0:Y:S02]  /*1e30*/  LDC R0, c[0x0][0x28c] ;  /* 0x0000a300ff007b82 */ /* 0x003e240000000800 */
[----:B0-----:R-:W-:-:S13]  /*1e40*/  ISETP.GE.AND P1, PT, R0, 0x1, PT ;  /* 0x000000010000780c */ /* 0x001fda0003f26270 */
[----:B------:R-:W-:Y:S05]  /*1e50*/  @!P1 BRA `(.L_x_30) ;  /* 0x0000000000389947 */ /* 0x000fea0003800000 */
[----:B------:R-:W-:Y:S05]  /*1e60*/  @!P0 BRA `(.L_x_31) ;  /* 0x0000000000048947 */ /* 0x000fea0003800000 */
[----:B------:R-:W-:Y:S01]  /*1e70*/  BPT.TRAP 0x1 ;  /* 0x000000040000795c */ /* 0x000fe20000300000 */
.L_x_31:
[----:B------:R-:W-:-:S13]  /*1e80*/  ISETP.NE.AND P0, PT, R102, RZ, PT ;  /* 0x000000ff6600720c */ /* 0x000fda0003f05270 */
[----:B------:R-:W-:-:S05]  /*1e90*/  VOTEU.ANY UP0, P0 ;  /* 0x00000000003f7886 */ /* 0x000fca0000000100 */
[----:B------:R-:W-:-:S06]  /*1ea0*/  @UP0 UIADD3 UR4, UR44, UR41, URZ ;  /* 0x000000292c040290 */ /* 0x000fcc000fffe03f */
[----:B------:R-:W-:-:S04]  /*1eb0*/  IMAD.U32 R0, RZ, RZ, UR4 ;  /* 0x00000004ff007e24 */ /* 0x000fc8000f8e00ff */
[----:B------:R-:W-:-:S05]  /*1ec0*/  @P0 IMAD.SHL.U32 R0, R0, 0x8, RZ ;  /* 0x0000000800000824 */ /* 0x000fca00078e00ff */
[----:B------:R-:W-:-:S04]  /*1ed0*/  @P0 LOP3.LUT R0, R0, 0x18, RZ, 0xc0, !PT ;  /* 0x0000001800000812 */ /* 0x000fc800078ec0ff */
[----:B------:R-:W-:-:S04]  /*1ee0*/  @P0 IADD3 R0, R6, 0x20, R0 ;  /* 0x0000002006000810 */ /* 0x000fc80007ffe000 */
[----:B------:R-:W-:-:S04]  /*1ef0*/  @P0 PRMT R0, R19, 0x654, R0 ;  /* 0x0000065413000816 */ /* 0x000fc80000000000 */
[----:B------:R0:W-:Y:S01]  /*1f00*/  @P0 SYNCS.ARRIVE.TRANS64.RED.A1T0 RZ, [R0+URZ], RZ ;  /* 0x000000ff00ff09a7 */ /* 0x0001e2000810043f */
[----:B------:R-:W-:-:S13]  /*1f10*/  ISETP.GT.U32.AND P0, PT, R18, 0x1, PT ;  /* 0x000000011200780c */ /* 0x000fda0003f04070 */
[----:B0-----:R-:W-:Y:S05]  /*1f20*/  @P0 BRA `(.L_x_30) ;  /* 0x0000000000040947 */ /* 0x001fea0003800000 */
[----:B------:R-:W-:Y:S01]  /*1f30*/  BPT.TRAP 0x1 ;  /* 0x000000040000795c */ /* 0x000fe20000300000 */
.L_x_30:
[----:B------:R-:W-:Y:S01]  /*1f40*/  IMAD.SHL.U32 R3, R100, 0x80, RZ ;  /* 0x0000008064037824 */ /* 0x000fe200078e00ff */
[----:B------:R-:W-:Y:S01]  /*1f50*/  ULDC UR6, c[0x0][0x288] ;  /* 0x0000a20000067ab9 */ /* 0x000fe20000000800 */
[----:B------:R-:W-:Y:S01]  /*1f60*/  SHF.R.S32.HI R15, RZ, 0x1f, R99 ;  /* 0x0000001fff0f7819 */ /* 0x000fe20000011463 */
[----:B------:R-:W-:Y:S01]  /*1f70*/  IMAD.SHL.U32 R7, R101, 0x80, RZ ;  /* 0x0000008065077824 */ /* 0x000fe200078e00ff */
[----:B------:R-:W-:Y:S01]  /*1f80*/  ULDC.64 UR4, c[0x0][0x5d0] ;  /* 0x0001740000047ab9 */ /* 0x000fe20000000a00 */
[----:B------:R-:W-:Y:S01]  /*1f90*/  LOP3.LUT R8, R3, 0x6, R94, 0xf8, !PT ;  /* 0x0000000603087812 */ /* 0x000fe200078ef85e */
[----:B------:R-:W-:Y:S01]  /*1fa0*/  IMAD.WIDE R100, R101, 0x80, R22 ;  /* 0x0000008065647825 */ /* 0x000fe200078e0216 */
[----:B------:R-:W-:Y:S01]  /*1fb0*/  ISETP.GE.AND P0, PT, R3, UR6, PT ;  /* 0x0000000603007c0c */ /* 0x000fe2000bf06270 */
[----:B------:R-:W-:Y:S01]  /*1fc0*/  ULDC UR6, c[0x0][0x284] ;  /* 0x0000a10000067ab9 */ /* 0x000fe20000000800 */
[----:B------:R-:W-:Y:S01]  /*1fd0*/  SHF.R.S32.HI R9, RZ, 0x1f, R8 ;  /* 0x0000001fff097819 */ /* 0x000fe20000011408 */
[----:B------:R-:W-:Y:S01]  /*1fe0*/  IMAD R0, R15, UR4, RZ ;  /* 0x000000040f007c24 */ /* 0x000fe2000f8e02ff */
[----:B------:R-:W-:-:S03]  /*1ff0*/  ISETP.GE.OR P0, PT, R7, UR6, P0 ;  /* 0x0000000607007c0c */ /* 0x000fc60008706670 */
[C---:B------:R-:W-:Y:S02]  /*2000*/  IMAD R11, R99.reuse, UR5, R0 ;  /* 0x00000005630b7c24 */ /* 0x040fe4000f8e0200 */
[----:B------:R-:W-:Y:S01]  /*2010*/  IMAD.WIDE.U32 R4, R99, UR4, R8 ;  /* 0x0000000463047c25 */ /* 0x000fe2000f8e0008 */
[----:B------:R-:W-:-:S03]  /*2020*/  ULDC.64 UR4, c[0x0][0x5c8] ;  /* 0x0001720000047ab9 */ /* 0x000fc60000000a00 */
[----:B------:R-:W-:Y:S02]  /*2030*/  IMAD R13, R101, UR4, RZ ;  /* 0x00000004650d7c24 */ /* 0x000fe4000f8e02ff */
[----:B------:R-:W-:Y:S02]  /*2040*/  IMAD.IADD R5, R5, 0x1, R11 ;  /* 0x0000000105057824 */ /* 0x000fe400078e020b */
[C---:B------:R-:W-:Y:S02]  /*2050*/  IMAD R13, R100.reuse, UR5, R13 ;  /* 0x00000005640d7c24 */ /* 0x040fe4000f8e020d */
[----:B------:R-:W-:-:S04]  /*2060*/  IMAD.WIDE.U32 R104, R100, UR4, R4 ;  /* 0x0000000464687c25 */ /* 0x000fc8000f8e0004 */
[----:B------:R-:W-:Y:S01]  /*2070*/  IMAD.MOV.U32 R0, RZ, RZ, -0x1 ;  /* 0xffffffffff007424 */ /* 0x000fe200078e00ff */
[----:B------:R-:W-:Y:S06]  /*2080*/  @P0 BRA `(.L_x_32) ;  /* 0x0000004000040947 */ /* 0x000fec0003800000 */
[----:B-----5:R-:W-:Y:S01]  /*2090*/  FSETP.NEU.AND P1, PT, R89, RZ, PT ;  /* 0x000000ff5900720b */ /* 0x020fe20003f2d000 */
[----:B------:R-:W-:Y:S01]  /*20a0*/  IMAD.IADD R4, R93, 0x1, -R3 ;  /* 0x000000015d047824 */ /* 0x000fe200078e0a03 */
[----:B------:R-:W-:Y:S01]  /*20b0*/  BSSY B0, `(.L_x_32) ;  /* 0x00003fe000007945 */ /* 0x000fe20003800000 */
[----:B------:R-:W-:Y:S02]  /*20c0*/  IMAD.IADD R3, R98, 0x1, -R7 ;  /* 0x0000000162037824 */ /* 0x000fe400078e0a07 */
[----:B------:R-:W-:Y:S01]  /*20d0*/  IMAD.IADD R115, R105, 0x1, R13 ;  /* 0x0000000169737824 */ /* 0x000fe200078e020d */
[----:B------:R-:W-:-:S04]  /*20e0*/  ISETP.GT.AND P0, PT, R4, RZ, PT ;  /* 0x000000ff0400720c */ /* 0x000fc80003f04270 */
[----:B------:R-:W-:-:S03]  /*20f0*/  ISETP.GT.AND P3, PT, R3, RZ, P0 ;  /* 0x000000ff0300720c */ /* 0x000fc60000764270 */
[----:B------:R-:W-:Y:S10]  /*2100*/  @!P1 BRA `(.L_x_33) ;  /* 0x0000002c00289947 */ /* 0x000ff40003800000 */
[----:B------:R-:W0:Y:S01]  /*2110*/  LDC.64 R108, c[0x0][0x5b8] ;  /* 0x00016e00ff6c7b82 */ /* 0x000e220000000a00 */
[----:B------:R-:W-:-:S07]  /*2120*/  ULDC.64 UR4, c[0x0][0x5c0] ;  /* 0x0001700000047ab9 */ /* 0x000fce0000000a00 */
[----:B------:R-:W1:Y:S08]  /*2130*/  LDC.64 R110, c[0x0][0x5b0] ;  /* 0x00016c00ff6e7b82 */ /* 0x000e700000000a00 */
[----:B------:R-:W2:Y:S01]  /*2140*/  LDC.64 R112, c[0x0][0x5a8] ;  /* 0x00016a00ff707b82 */ /* 0x000ea20000000a00 */
[-C--:B0-----:R-:W-:Y:S02]  /*2150*/  IMAD R6, R15, R108.reuse, RZ ;  /* 0x0000006c0f067224 */ /* 0x081fe400078e02ff */
[----:B------:R-:W-:-:S04]  /*2160*/  IMAD.WIDE.U32 R106, R99, R108, R8 ;  /* 0x0000006c636a7225 */ /* 0x000fc800078e0008 */
[----:B------:R-:W-:Y:S02]  /*2170*/  IMAD R105, R99, R109, R6 ;  /* 0x0000006d63697224 */ /* 0x000fe400078e0206 */
[-C--:B-1----:R-:W-:Y:S02]  /*2180*/  IMAD R5, R101, R110.reuse, RZ ;  /* 0x0000006e65057224 */ /* 0x082fe400078e02ff */
[----:B------:R-:W-:Y:S02]  /*2190*/  IMAD.IADD R13, R107, 0x1, R105 ;  /* 0x000000016b0d7824 */ /* 0x000fe400078e0269 */
[----:B------:R-:W-:Y:S02]  /*21a0*/  IMAD.MOV.U32 R12, RZ, RZ, R106 ;  /* 0x000000ffff0c7224 */ /* 0x000fe400078e006a */
[C---:B------:R-:W-:Y:S02]  /*21b0*/  IMAD R109, R100.reuse, R111, R5 ;  /* 0x0000006f646d7224 */ /* 0x040fe400078e0205 */
[----:B------:R-:W-:-:S04]  /*21c0*/  IMAD.WIDE.U32 R6, R100, R110, R12 ;  /* 0x0000006e64067225 */ /* 0x000fc800078e000c */
[----:B------:R-:W-:Y:S01]  /*21d0*/  IMAD.IADD R5, R7, 0x1, R109 ;  /* 0x0000000107057824 */ /* 0x000fe200078e026d */
[----:B--2---:R-:W-:-:S04]  /*21e0*/  LEA R14, P1, R6, R112, 0x1 ;  /* 0x00000070060e7211 */ /* 0x004fc800078208ff */
[----:B------:R-:W-:-:S05]  /*21f0*/  LEA.HI.X R15, R6, R113, R5, 0x1, P1 ;  /* 0x00000071060f7211 */ /* 0x000fca00008f0c05 */
[----:B------:R0:W2:Y:S01]  /*2200*/  @P3 LDG.E.LTC128B.U16 R5, desc[UR38][R14.64] ;  /* 0x000000260e053981 */ /* 0x0000a2000c1e1520 */
[----:B------:R-:W-:Y:S01]  /*2210*/  IMAD.WIDE.U32 R6, R100, R110, R8 ;  /* 0x0000006e64067225 */ /* 0x000fe200078e0008 */
[----:B------:R-:W-:Y:S03]  /*2220*/  BSSY B1, `(.L_x_34) ;  /* 0x0000013000017945 */ /* 0x000fe60003800000 */
[----:B------:R-:W-:Y:S02]  /*2230*/  IMAD.IADD R7, R109, 0x1, R7 ;  /* 0x000000016d077824 */ /* 0x000fe400078e0207 */
[----:B------:R-:W-:Y:S01]  /*2240*/  IMAD.WIDE.U32 R20, R99, R108, R6 ;  /* 0x0000006c63147225 */ /* 0x000fe200078e0006 */
[----:B0-----:R-:W-:-:S03]  /*2250*/  SHF.L.U64.HI R15, R110, 0x3, R111 ;  /* 0x000000036e0f7819 */ /* 0x001fc6000001026f */
[----:B------:R-:W-:Y:S01]  /*2260*/  IMAD.IADD R7, R105, 0x1, R21 ;  /* 0x0000000169077824 */ /* 0x000fe200078e0215 */
[----:B------:R-:W-:Y:S01]  /*2270*/  LEA R6, P4, R20, R112, 0x1 ;  /* 0x0000007014067211 */ /* 0x000fe200078808ff */
[----:B------:R-:W-:-:S03]  /*2280*/  IMAD.SHL.U32 R14, R110, 0x8, RZ ;  /* 0x000000086e0e7824 */ /* 0x000fc600078e00ff */
[----:B------:R-:W-:Y:S01]  /*2290*/  LEA.HI.X R7, R20, R113, R7, 0x1, P4 ;  /* 0x0000007114077211 */ /* 0x000fe200020f0c07 */
[----:B--2---:R-:W-:-:S05]  /*22a0*/  HADD2.F32 R10, -RZ, R5.H0_H0 ;  /* 0x20000005ff0a7230 */ /* 0x004fca0000004100 */
[----:B------:R-:W-:Y:S01]  /*22b0*/  FMUL R11, R10, R89 ;  /* 0x000000590a0b7220 */ /* 0x000fe20000400000 */
[----:B------:R-:W-:-:S03]  /*22c0*/  LEA R10, P1, R104, UR4, 0x1 ;  /* 0x00000004680a7c11 */ /* 0x000fc6000f8208ff */
[----:B------:R-:W-:Y:S01]  /*22d0*/  FFMA R24, R24, R88, R11 ;  /* 0x0000005818187223 */ /* 0x000fe2000000000b */
[----:B------:R-:W-:Y:S02]  /*22e0*/  LEA.HI.X R11, R104, UR5, R115, 0x1, P1 ;  /* 0x00000005680b7c11 */ /* 0x000fe400088f0c73 */
[----:B------:R-:W-:Y:S02]  /*22f0*/  ISETP.GT.AND P1, PT, R4, 0x1, PT ;  /* 0x000000010400780c */ /* 0x000fe40003f24270 */
[----:B------:R-:W-:Y:S02]  /*2300*/  F2FP.F16.F32.PACK_AB R24, RZ, R24 ;  /* 0x00000018ff18723e */ /* 0x000fe400000000ff */
[----:B------:R-:W-:-:S03]  /*2310*/  ISETP.GT.AND P2, PT, R3, RZ, P1 ;  /* 0x000000ff0300720c */ /* 0x000fc60000f44270 */
[----:B------:R0:W-:Y:S10]  /*2320*/  @P3 STG.E.U16 desc[UR38][R10.64], R24 ;  /* 0x000000180a003986 */ /* 0x0001f4000c101526 */
[----:B------:R-:W-:Y:S05]  /*2330*/  @!P2 BRA `(.L_x_35) ;  /* 0x000000000004a947 */ /* 0x000fea0003800000 */
[----:B------:R1:W5:Y:S02]  /*2340*/  LDG.E.LTC128B.U16 R5, desc[UR38][R6.64+0x2] ;  /* 0x0000022606057981 */ /* 0x000364000c1e1520 */
.L_x_35:
[----:B------:R-:W-:Y:S05]  /*2350*/  BSYNC B1 ;  /* 0x0000000000017941 */ /* 0x000fea0003800000 */
.L_x_34:
[----:B-----5:R-:W-:Y:S01]  /*2360*/  HADD2.F32 R12, -RZ, R5.H0_H0 ;  /* 0x20000005ff0c7230 */ /* 0x020fe20000004100 */
[----:B------:R-:W-:Y:S01]  /*2370*/  ISETP.GT.AND P0, PT, R3, 0x8, P0 ;  /* 0x000000080300780c */ /* 0x000fe20000704270 */
[----:B------:R-:W-:Y:S01]  /*2380*/  IMAD.WIDE.U32 R20, R100, R110, R14 ;  /* 0x0000006e64147225 */ /* 0x000fe200078e000e */
[----:B0-----:R-:W-:-:S03]  /*2390*/  PRMT R24, R5, 0x7610, R24 ;  /* 0x0000761005187816 */ /* 0x001fc60000000018 */
[----:B------:R-:W-:Y:S01]  /*23a0*/  FMUL R12, R12, R89 ;  /* 0x000000590c0c7220 */ /* 0x000fe20000400000 */
[----:B------:R-:W-:Y:S01]  /*23b0*/  IMAD.IADD R109, R109, 0x1, R21 ;  /* 0x000000016d6d7824 */ /* 0x000fe200078e0215 */
[----:B------:R-:W-:Y:S02]  /*23c0*/  IADD3 R106, P3, R106, R20, RZ ;  /* 0x000000146a6a7210 */ /* 0x000fe40007f7e0ff */
[----:B------:R-:W-:-:S03]  /*23d0*/  FFMA R12, R25, R88, R12 ;  /* 0x00000058190c7223 */ /* 0x000fc6000000000c */
[----:B------:R-:W-:Y:S01]  /*23e0*/  IMAD.X R13, R109, 0x1, R13, P3 ;  /* 0x000000016d0d7824 */ /* 0x000fe200018e060d */
[C---:B------:R-:W-:Y:S02]  /*23f0*/  LEA R14, P3, R106.reuse, R112, 0x1 ;  /* 0x000000706a0e7211 */ /* 0x040fe400078608ff */
[----:B------:R-:W-:Y:S02]  /*2400*/  F2FP.F16.F32.PACK_AB R12, RZ, R12 ;  /* 0x0000000cff0c723e */ /* 0x000fe400000000ff */
[----:B------:R-:W-:Y:S02]  /*2410*/  LEA.HI.X R15, R106, R113, R13, 0x1, P3 ;  /* 0x000000716a0f7211 */ /* 0x000fe400018f0c0d */
[----:B------:R-:W-:-:S05]  /*2420*/  PRMT R21, R12, 0x7610, R21 ;  /* 0x000076100c157816 */ /* 0x000fca0000000015 */
[----:B------:R0:W-:Y:S04]  /*2430*/  @P2 STG.E.U16 desc[UR38][R10.64+0x2], R21 ;  /* 0x000002150a002986 */ /* 0x0001e8000c101526 */
[----:B------:R-:W2:Y:S01]  /*2440*/  @P0 LDG.E.LTC128B.U16 R24, desc[UR38][R14.64] ;  /* 0x000000260e180981 */ /* 0x000ea2000c1e1520 */
[----:B------:R-:W-:Y:S01]  /*2450*/  IADD3 R20, P2, R8, R20, RZ ;  /* 0x0000001408147210 */ /* 0x000fe20007f5e0ff */
[----:B------:R-:W-:Y:S01]  /*2460*/  BSSY B1, `(.L_x_36) ;  /* 0x0000011000017945 */ /* 0x000fe20003800000 */
[C---:B------:R-:W-:Y:S02]  /*2470*/  SHF.L.U64.HI R13, R90.reuse, 0x1, R91 ;  /* 0x000000015a0d7819 */ /* 0x040fe4000001025b */
[----:B------:R-:W-:Y:S01]  /*2480*/  ISETP.GT.AND P1, PT, R3, 0x8, P1 ;  /* 0x000000080300780c */ /* 0x000fe20000f24270 */
[----:B0-----:R-:W-:Y:S01]  /*2490*/  IMAD.X R21, R9, 0x1, R109, P2 ;  /* 0x0000000109157824 */ /* 0x001fe200010e066d */
[----:B------:R-:W-:Y:S01]  /*24a0*/  LEA R12, P2, R90, R10, 0x1 ;  /* 0x0000000a5a0c7211 */ /* 0x000fe200078408ff */
[----:B------:R-:W-:-:S04]  /*24b0*/  IMAD.WIDE.U32 R20, R99, R108, R20 ;  /* 0x0000006c63147225 */ /* 0x000fc800078e0014 */
[----:B------:R-:W-:Y:S02]  /*24c0*/  IMAD.X R13, R13, 0x1, R11, P2 ;  /* 0x000000010d0d7824 */ /* 0x000fe400010e060b */
[----:B------:R-:W-:Y:S02]  /*24d0*/  IMAD.IADD R9, R105, 0x1, R21 ;  /* 0x0000000169097824 */ /* 0x000fe400078e0215 */
[----:B--2---:R-:W-:-:S05]  /*24e0*/  HADD2.F32 R8, -RZ, R24.H0_H0 ;  /* 0x20000018ff087230 */ /* 0x004fca0000004100 */
[----:B------:R-:W-:Y:S01]  /*24f0*/  FMUL R5, R8, R89 ;  /* 0x0000005908057220 */ /* 0x000fe20000400000 */
[----:B------:R-:W-:-:S03]  /*2500*/  LEA R8, P3, R20, R112, 0x1 ;  /* 0x0000007014087211 */ /* 0x000fc600078608ff */
[----:B------:R-:W-:Y:S01]  /*2510*/  FFMA R5, R26, R88, R5 ;  /* 0x000000581a057223 */ /* 0x000fe20000000005 */
[----:B------:R-:W-:-:S04]  /*2520*/  LEA.HI.X R9, R20, R113, R9, 0x1, P3 ;  /* 0x0000007114097211 */ /* 0x000fc800018f0c09 */
[----:B------:R-:W-:-:S05]  /*2530*/  F2FP.F16.F32.PACK_AB R5, RZ, R5 ;  /* 0x00000005ff05723e */ /* 0x000fca00000000ff */
[----:B------:R0:W-:Y:S01]  /*2540*/  @P0 STG.E.U16 desc[UR38][R12.64], R5 ;  /* 0x000000050c000986 */ /* 0x0001e2000c101526 */
[----:B------:R-:W-:Y:S05]  /*2550*/  @!P1 BRA `(.L_x_37) ;  /* 0x0000000000049947 */ /* 0x000fea0003800000 */
[----:B------:R2:W5:Y:S02]  /*2560*/  LDG.E.LTC128B.U16 R24, desc[UR38][R8.64+0x2] ;  /* 0x0000022608187981 */ /* 0x000564000c1e1520 */
.L_x_37:
[----:B------:R-:W-:Y:S05]  /*2570*/  BSYNC B1 ;  /* 0x0000000000017941 */ /* 0x000fea0003800000 */
.L_x_36:
[----:B-----5:R-:W-:Y:S01]  /*2580*/  HADD2.F32 R14, -RZ, R24.H0_H0 ;  /* 0x20000018ff0e7230 */ /* 0x020fe20000004100 */
[----:B------:R-:W-:Y:S01]  /*2590*/  ISETP.GT.AND P0, PT, R4, 0x8, PT ;  /* 0x000000080400780c */ /* 0x000fe20003f04270 */
[----:B------:R-:W-:Y:S03]  /*25a0*/  BSSY B1, `(.L_x_38) ;  /* 0x0000008000017945 */ /* 0x000fe60003800000 */
[----:B------:R-:W-:Y:S01]  /*25b0*/  FMUL R14, R14, R89 ;  /* 0x000000590e0e7220 */ /* 0x000fe20000400000 */
[----:B------:R-:W-:-:S03]  /*25c0*/  ISETP.GT.AND P2, PT, R3, RZ, P0 ;  /* 0x000000ff0300720c */ /* 0x000fc60000744270 */
[----:B------:R-:W-:-:S05]  /*25d0*/  FFMA R14, R27, R88, R14 ;  /* 0x000000581b0e7223 */ /* 0x000fca000000000e */
[----:B------:R-:W-:-:S05]  /*25e0*/  F2FP.F16.F32.PACK_AB R14, RZ, R14 ;  /* 0x0000000eff0e723e */ /* 0x000fca00000000ff */
[----:B------:R3:W-:Y:S01]  /*25f0*/  @P1 STG.E.U16 desc[UR38][R12.64+0x2], R14 ;  /* 0x0000020e0c001986 */ /* 0x0007e2000c101526 */
[----:B------:R-:W-:Y:S05]  /*2600*/  @!P2 BRA `(.L_x_39) ;  /* 0x000000000004a947 */ /* 0x000fea0003800000 */
[----:B------:R4:W5:Y:S02]  /*2610*/  LDG.E.LTC128B.U16 R24, desc[UR38][R6.64+0x10] ;  /* 0x0000102606187981 */ /* 0x000964000c1e1520 */
.L_x_39:
[----:B------:R-:W-:Y:S05]  /*2620*/  BSYNC B1 ;  /* 0x0000000000017941 */ /* 0x000fea0003800000 */
.L_x_38:
[----:B---3-5:R-:W-:Y:S01]  /*2630*/  HADD2.F32 R14, -RZ, R24.H0_H0 ;  /* 0x20000018ff0e7230 */ /* 0x028fe20000004100 */
[----:B------:R-:W-:Y:S01]  /*2640*/  ISETP.GT.AND P1, PT, R4, 0x9, PT ;  /* 0x000000090400780c */ /* 0x000fe20003f24270 */
[----:B------:R-:W-:Y:S03]  /*2650*/  BSSY B1, `(.L_x_40) ;  /* 0x0000008000017945 */ /* 0x000fe60003800000 */
[----:B0-----:R-:W-:Y:S01]  /*2660*/  FMUL R5, R14, R89 ;  /* 0x000000590e057220 */ /* 0x001fe20000400000 */
[----:B------:R-:W-:-:S03]  /*2670*/  ISETP.GT.AND P3, PT, R3, RZ, P1 ;  /* 0x000000ff0300720c */ /* 0x000fc60000f64270 */
[----:B------:R-:W-:-:S05]  /*2680*/  FFMA R5, R28, R88, R5 ;  /* 0x000000581c057223 */ /* 0x000fca0000000005 */
[----:B------:R-:W-:-:S05]  /*2690*/  F2FP.F16.F32.PACK_AB R5, RZ, R5 ;  /* 0x00000005ff05723e */ /* 0x000fca00000000ff */
[----:B------:R0:W-:Y:S01]  /*26a0*/  @P2 STG.E.U16 desc[UR38][R10.64+0x10], R5 ;  /* 0x000010050a002986 */ /* 0x0001e2000c101526 */
[----:B------:R-:W-:Y:S05]  /*26b0*/  @!P3 BRA `(.L_x_41) ;  /* 0x000000000004b947 */ /* 0x000fea0003800000 */
[----:B------:R3:W5:Y:S02]  /*26c0*/  LDG.E.LTC128B.U16 R24, desc[UR38][R6.64+0x12] ;  /* 0x0000122606187981 */ /* 0x000764000c1e1520 */
.L_x_41:
[----:B------:R-:W-:Y:S05]  /*26d0*/  BSYNC B1 ;  /* 0x0000000000017941 */ /* 0x000fea0003800000 */
.L_x_40:
[----:B-----5:R-:W-:Y:S01]  /*26e0*/  HADD2.F32 R14, -RZ, R24.H0_H0 ;  /* 0x20000018ff0e7230 */ /* 0x020fe20000004100 */
[----:B------:R-:W-:Y:S01]  /*26f0*/  ISETP.GT.AND P0, PT, R3, 0x8, P0 ;  /* 0x000000080300780c */ /* 0x000fe20000704270 */
[----:B------:R-:W-:Y:S03]  /*2700*/  BSSY B1, `(.L_x_42) ;  /* 0x0000007000017945 */ /* 0x000fe60003800000 */
[----:B------:R-:W-:-:S04]  /*2710*/  FMUL R14, R14, R89 ;  /* 0x000000590e0e7220 */ /* 0x000fc80000400000 */
[----:B------:R-:W-:-:S05]  /*2720*/  FFMA R14, R29, R88, R14 ;  /* 0x000000581d0e7223 */ /* 0x000fca000000000e */
[----:B------:R-:W-:-:S05]  /*2730*/  F2FP.F16.F32.PACK_AB R14, RZ, R14 ;  /* 0x0000000eff0e723e */ /* 0x000fca00000000ff */
[----:B------:R0:W-:Y:S01]  /*2740*/  @P3 STG.E.U16 desc[UR38][R10.64+0x12], R14 ;  /* 0x0000120e0a003986 */ /* 0x0001e2000c101526 */
[----:B------:R-:W-:Y:S05]  /*2750*/  @!P0 BRA `(.L_x_43) ;  /* 0x0000000000048947 */ /* 0x000fea0003800000 */
[----:B------:R0:W5:Y:S02]  /*2760*/  LDG.E.LTC128B.U16 R24, desc[UR38][R8.64+0x10] ;  /* 0x0000102608187981 */ /* 0x000164000c1e1520 */
.L_x_43:
[----:B------:R-:W-:Y:S05]  /*2770*/  BSYNC B1 ;  /* 0x0000000000017941 */ /* 0x000fea0003800000 */
.L_x_42:
[----:B0----5:R-:W-:Y:S01]  /*2780*/  HADD2.F32 R14, -RZ, R24.H0_H0 ;  /* 0x20000018ff0e7230 */ /* 0x021fe20000004100 */
        /* <DEDUP_REMOVED lines=8> */
.L_x_45:
[----:B------:R-:W-:Y:S05]  /*2810*/  BSYNC B1 ;  /* 0x0000000000017941 */ /* 0x000fea0003800000 */
.L_x_44:
        /* <DEDUP_REMOVED lines=10> */
.L_x_47:
[----:B------:R-:W-:Y:S05]  /*28c0*/  BSYNC B1 ;  /* 0x0000000000017941 */ /* 0x000fea0003800000 */
.L_x_46:
[----:B0----5:R-:W-:Y:S01]  /*28d0*/  HADD2.F32 R14, -RZ, R24.H0_H0 ;  /* 0x20000018ff0e7230 */ /* 0x021fe20000004100 */
        /* <DEDUP_REMOVED lines=9> */
.L_x_49:
[----:B------:R-:W-:Y:S05]  /*2970*/  BSYNC B1 ;  /* 0x0000000000017941 */ /* 0x000fea0003800000 */
.L_x_48:
        /* <DEDUP_REMOVED lines=9> */
.L_x_51:
[----:B------:R-:W-:Y:S05]  /*2a10*/  BSYNC B1 ;  /* 0x0000000000017941 */ /* 0x000fea0003800000 */
.L_x_50:
        /* <DEDUP_REMOVED lines=9> */
.L_x_53:
[----:B------:R-:W-:Y:S05]  /*2ab0*/  BSYNC B1 ;  /* 0x0000000000017941 */ /* 0x000fea0003800000 */
.L_x_52:
        /* <DEDUP_REMOVED lines=10> */
.L_x_55:
[----:B------:R-:W-:Y:S05]  /*2b60*/  BSYNC B1 ;  /* 0x0000000000017941 */ /* 0x000fea0003800000 */
.L_x_54:
        /* <DEDUP_REMOVED lines=10> */
.L_x_57:
[----:B------:R-:W-:Y:S05]  /*2c10*/  BSYNC B1 ;  /* 0x0000000000017941 */ /* 0x000fea0003800000 */
.L_x_56:
        /* <DEDUP_REMOVED lines=9> */
.L_x_59:
[----:B------:R-:W-:Y:S05]  /*2cb0*/  BSYNC B1 ;  /* 0x0000000000017941 */ /* 0x000fea0003800000 */
.L_x_58:
        /* <DEDUP_REMOVED lines=9> */
.L_x_61:
[----:B------:R-:W-:Y:S05]  /*2d50*/  BSYNC B1 ;  /* 0x0000000000017941 */ /* 0x000fea0003800000 */
.L_x_60:
        /* <DEDUP_REMOVED lines=10> */
.L_x_63:
[----:B------:R-:W-:Y:S05]  /*2e00*/  BSYNC B1 ;  /* 0x0000000000017941 */ /* 0x000fea0003800000 */
.L_x_62:
        /* <DEDUP_REMOVED lines=10> */
.L_x_65:
[----:B------:R-:W-:Y:S05]  /*2eb0*/  BSYNC B1 ;  /* 0x0000000000017941 */ /* 0x000fea0003800000 */
.L_x_64:
        /* <DEDUP_REMOVED lines=9> */
.L_x_67:
[----:B------:R-:W-:Y:S05]  /*2f50*/  BSYNC B1 ;  /* 0x0000000000017941 */ /* 0x000fea0003800000 */
.L_x_66:
        /* <DEDUP_REMOVED lines=9> */
.L_x_69:
[----:B------:R-:W-:Y:S05]  /*2ff0*/  BSYNC B1 ;  /* 0x0000000000017941 */ /* 0x000fea0003800000 */
.L_x_68:
        /* <DEDUP_REMOVED lines=10> */
.L_x_71:
[----:B------:R-:W-:Y:S05]  /*30a0*/  BSYNC B1 ;  /* 0x0000000000017941 */ /* 0x000fea0003800000 */
.L_x_70:
        /* <DEDUP_REMOVED lines=10> */
.L_x_73:
[----:B------:R-:W-:Y:S05]  /*3150*/  BSYNC B1 ;  /* 0x0000000000017941 */ /* 0x000fea0003800000 */
.L_x_72:
        /* <DEDUP_REMOVED lines=9> */
.L_x_75:
[----:B------:R-:W-:Y:S05]  /*31f0*/  BSYNC B1 ;  /* 0x0000000000017941 */ /* 0x000fea0003800000 */
.L_x_74:
        /* <DEDUP_REMOVED lines=9> */
.L_x_77:
[----:B------:R-:W-:Y:S05]  /*3290*/  BSYNC B1 ;  /* 0x0000000000017941 */ /* 0x000fea0003800000 */
.L_x_76:
        /* <DEDUP_REMOVED lines=10> */
.L_x_79:
[----:B------:R-:W-:Y:S05]  /*3340*/  BSYNC B1 ;  /* 0x0000000000017941 */ /* 0x000fea0003800000 */
.L_x_78:
        /* <DEDUP_REMOVED lines=10> */
.L_x_81:
[----:B------:R-:W-:Y:S05]  /*33f0*/  BSYNC B1 ;  /* 0x0000000000017941 */ /* 0x000fea0003800000 */
.L_x_80:
        /* <DEDUP_REMOVED lines=9> */
.L_x_83:
[----:B------:R-:W-:Y:S05]  /*3490*/  BSYNC B1 ;  /* 0x0000000000017941 */ /* 0x000fea0003800000 */
.L_x_82:
        /* <DEDUP_REMOVED lines=9> */
.L_x_85:
[----:B------:R-:W-:Y:S05]  /*3530*/  BSYNC B1 ;  /* 0x0000000000017941 */ /* 0x000fea0003800000 */
.L_x_84:
        /* <DEDUP_REMOVED lines=10> */
.L_x_87:
[----:B------:R-:W-:Y:S05]  /*35e0*/  BSYNC B1 ;  /* 0x0000000000017941 */ /* 0x000fea0003800000 */
.L_x_86:
        /* <DEDUP_REMOVED lines=10> */
.L_x_89:
[----:B------:R-:W-:Y:S05]  /*3690*/  BSYNC B1 ;  /* 0x0000000000017941 */ /* 0x000fea0003800000 */
.L_x_88:
        /* <DEDUP_REMOVED lines=9> */
.L_x_91:
[----:B------:R-:W-:Y:S05]  /*3730*/  BSYNC B1 ;  /* 0x0000000000017941 */ /* 0x000fea0003800000 */
.L_x_90:
        /* <DEDUP_REMOVED lines=9> */
.L_x_93:
[----:B------:R-:W-:Y:S05]  /*37d0*/  BSYNC B1 ;  /* 0x0000000000017941 */ /* 0x000fea0003800000 */
.L_x_92:
        /* <DEDUP_REMOVED lines=10> */
.L_x_95:
[----:B------:R-:W-:Y:S05]  /*3880*/  BSYNC B1 ;  /* 0x0000000000017941 */ /* 0x000fea0003800000 */
.L_x_94:
        /* <DEDUP_REMOVED lines=10> */
.L_x_97:
[----:B------:R-:W-:Y:S05]  /*3930*/  BSYNC B1 ;  /* 0x0000000000017941 */ /* 0x000fea0003800000 */
.L_x_96:
        /* <DEDUP_REMOVED lines=9> */
.L_x_99:
[----:B------:R-:W-:Y:S05]  /*39d0*/  BSYNC B1 ;  /* 0x0000000000017941 */ /* 0x000fea0003800000 */
.L_x_98:
        /* <DEDUP_REMOVED lines=9> */
.L_x_101:
[----:B------:R-:W-:Y:S05]  /*3a70*/  BSYNC B1 ;  /* 0x0000000000017941 */ /* 0x000fea0003800000 */
.L_x_100:
        /* <DEDUP_REMOVED lines=10> */
.L_x_103:
[----:B------:R-:W-:Y:S05]  /*3b20*/  BSYNC B1 ;  /* 0x0000000000017941 */ /* 0x000fea0003800000 */
.L_x_102:
        /* <DEDUP_REMOVED lines=10> */
.L_x_105:
[----:B------:R-:W-:Y:S05]  /*3bd0*/  BSYNC B1 ;  /* 0x0000000000017941 */ /* 0x000fea0003800000 */
.L_x_104:
        /* <DEDUP_REMOVED lines=9> */
.L_x_107:
[----:B------:R-:W-:Y:S05]  /*3c70*/  BSYNC B1 ;  /* 0x0000000000017941 */ /* 0x000fea0003800000 */
.L_x_106:
        /* <DEDUP_REMOVED lines=9> */
.L_x_109:
[----:B------:R-:W-:Y:S05]  /*3d10*/  BSYNC B1 ;  /* 0x0000000000017941 */ /* 0x000fea0003800000 */
.L_x_108:
        /* <DEDUP_REMOVED lines=10> */
.L_x_111:
[----:B------:R-:W-:Y:S05]  /*3dc0*/  BSYNC B1 ;  /* 0x0000000000017941 */ /* 0x000fea0003800000 */
.L_x_110:
        /* <DEDUP_REMOVED lines=10> */
.L_x_113:
[----:B------:R-:W-:Y:S05]  /*3e70*/  BSYNC B1 ;  /* 0x0000000000017941 */ /* 0x000fea0003800000 */
.L_x_112:
        /* <DEDUP_REMOVED lines=9> */
.L_x_115:
[----:B------:R-:W-:Y:S05]  /*3f10*/  BSYNC B1 ;  /* 0x0000000000017941 */ /* 0x000fea0003800000 */
.L_x_114:
        /* <DEDUP_REMOVED lines=9> */
.L_x_117:
[----:B------:R-:W-:Y:S05]  /*3fb0*/  BSYNC B1 ;  /* 0x0000000000017941 */ /* 0x000fea0003800000 */
.L_x_116:
        /* <DEDUP_REMOVED lines=10> */
.L_x_119:
[----:B------:R-:W-:Y:S05]  /*4060*/  BSYNC B1 ;  /* 0x0000000000017941 */ /* 0x000fea0003800000 */
.L_x_118:
        /* <DEDUP_REMOVED lines=10> */
.L_x_121:
[----:B------:R-:W-:Y:S05]  /*4110*/  BSYNC B1 ;  /* 0x0000000000017941 */ /* 0x000fea0003800000 */
.L_x_120:
        /* <DEDUP_REMOVED lines=9> */
.L_x_123:
[----:B------:R-:W-:Y:S05]  /*41b0*/  BSYNC B1 ;  /* 0x0000000000017941 */ /* 0x000fea0003800000 */
.L_x_122:
        /* <DEDUP_REMOVED lines=9> */
.L_x_125:
[----:B------:R-:W-:Y:S05]  /*4250*/  BSYNC B1 ;  /* 0x0000000000017941 */ /* 0x000fea0003800000 */
.L_x_124:
        /* <DEDUP_REMOVED lines=10> */
.L_x_127:
[----:B------:R-:W-:Y:S05]  /*4300*/  BSYNC B1 ;  /* 0x0000000000017941 */ /* 0x000fea0003800000 */
.L_x_126:
        /* <DEDUP_REMOVED lines=10> */
.L_x_129:
[----:B------:R-:W-:Y:S05]  /*43b0*/  BSYNC B1 ;  /* 0x0000000000017941 */ /* 0x000fea0003800000 */
.L_x_128:
        /* <DEDUP_REMOVED lines=9> */
.L_x_131:
[----:B------:R-:W-:Y:S05]  /*4450*/  BSYNC B1 ;  /* 0x0000000000017941 */ /* 0x000fea0003800000 */
.L_x_130:
        /* <DEDUP_REMOVED lines=9> */
.L_x_133:
[----:B------:R-:W-:Y:S05]  /*44f0*/  BSYNC B1 ;  /* 0x0000000000017941 */ /* 0x000fea0003800000 */
.L_x_132:
        /* <DEDUP_REMOVED lines=10> */
.L_x_135:
[----:B------:R-:W-:Y:S05]  /*45a0*/  BSYNC B1 ;  /* 0x0000000000017941 */ /* 0x000fea0003800000 */
.L_x_134:
        /* <DEDUP_REMOVED lines=10> */
.L_x_137:
[----:B------:R-:W-:Y:S05]  /*4650*/  BSYNC B1 ;  /* 0x0000000000017941 */ /* 0x000fea0003800000 */
.L_x_136:
        /* <DEDUP_REMOVED lines=9> */
.L_x_139:
[----:B------:R-:W-:Y:S05]  /*46f0*/  BSYNC B1 ;  /* 0x0000000000017941 */ /* 0x000fea0003800000 */
.L_x_138:
        /* <DEDUP_REMOVED lines=9> */
.L_x_141:
[----:B------:R-:W-:Y:S05]  /*4790*/  BSYNC B1 ;  /* 0x0000000000017941 */ /* 0x000fea0003800000 */
.L_x_140:
        /* <DEDUP_REMOVED lines=10> */
.L_x_143:
[----:B------:R-:W-:Y:S05]  /*4840*/  BSYNC B1 ;  /* 0x0000000000017941 */ /* 0x000fea0003800000 */
.L_x_142:
        /* <DEDUP_REMOVED lines=10> */
.L_x_145:
[----:B------:R-:W-:Y:S05]  /*48f0*/  BSYNC B1 ;  /* 0x0000000000017941 */ /* 0x000fea0003800000 */
.L_x_144:
        /* <DEDUP_REMOVED lines=9> */
.L_x_147:
[----:B------:R-:W-:Y:S05]  /*4990*/  BSYNC B1 ;  /* 0x0000000000017941 */ /* 0x000fea0003800000 */
.L_x_146:
        /* <DEDUP_REMOVED lines=9> */
.L_x_149:
[----:B------:R-:W-:Y:S05]  /*4a30*/  BSYNC B1 ;  /* 0x0000000000017941 */ /* 0x000fea0003800000 */
.L_x_148:
        /* <DEDUP_REMOVED lines=10> */
.L_x_151:
[----:B------:R-:W-:Y:S05]  /*4ae0*/  BSYNC B1 ;  /* 0x0000000000017941 */ /* 0x000fea0003800000 */
.L_x_150:
[----:B0----5:R-:W-:Y:S01]  /*4af0*/  HADD2.F32 R14, -RZ, R24.H0_H0 ;  /* 0x20000018ff0e7230 */ /* 0x021fe20000004100 */
[----:B------:R-:W-:Y:S01]  /*4b00*/  ISETP.GT.AND P1, PT, R4, 0x79, PT ;  /* 0x000000790400780c */ /* 0x000fe20003f24270 */
[----:B------:R-:W-:Y:S01]  /*4b10*/  @P2 IMAD.MOV.U32 R4, RZ, RZ, R10 ;  /* 0x000000ffff042224 */ /* 0x000fe200078e000a */
[----:B------:R-:W-:Y:S02]  /*4b20*/  BSSY B1, `(.L_x_152) ;  /* 0x000000a000017945 */ /* 0x000fe40003800000 */
[----:B------:R-:W-:Y:S01]  /*4b30*/  FMUL R5, R14, R89 ;  /* 0x000000590e057220 */ /* 0x000fe20000400000 */
[----:B------:R-:W-:-:S03]  /*4b40*/  ISETP.GT.AND P3, PT, R3, RZ, P1 ;  /* 0x000000ff0300720c */ /* 0x000fc60000f64270 */
[----:B------:R-:W-:-:S05]  /*4b50*/  FFMA R5, R84, R88, R5 ;  /* 0x0000005854057223 */ /* 0x000fca0000000005 */
[----:B------:R-:W-:-:S04]  /*4b60*/  F2FP.F16.F32.PACK_AB R5, RZ, R5 ;  /* 0x00000005ff05723e */ /* 0x000fc800000000ff */
[----:B------:R-:W-:Y:S01]  /*4b70*/  PRMT R14, R5, 0x7610, R14 ;  /* 0x00007610050e7816 */ /* 0x000fe2000000000e */
[----:B------:R-:W-:-:S05]  /*4b80*/  @P2 IMAD.MOV.U32 R5, RZ, RZ, R11 ;  /* 0x000000ffff052224 */ /* 0x000fca00078e000b */
[----:B------:R0:W-:Y:S01]  /*4b90*/  @P2 STG.E.U16 desc[UR38][R4.64+0xf0], R14 ;  /* 0x0000f00e04002986 */ /* 0x0001e2000c101526 */
[----:B------:R-:W-:Y:S05]  /*4ba0*/  @!P3 BRA `(.L_x_153) ;  /* 0x000000000004b947 */ /* 0x000fea0003800000 */
[----:B------:R0:W5:Y:S02]  /*4bb0*/  LDG.E.LTC128B.U16 R24, desc[UR38][R6.64+0xf2] ;  /* 0x0000f22606187981 */ /* 0x000164000c1e1520 */
.L_x_153:
[----:B------:R-:W-:Y:S05]  /*4bc0*/  BSYNC B1 ;  /* 0x0000000000017941 */ /* 0x000fea0003800000 */
.L_x_152:
        /* <DEDUP_REMOVED lines=9> */
.L_x_155:
[----:B------:R-:W-:Y:S05]  /*4c60*/  BSYNC B1 ;  /* 0x0000000000017941 */ /* 0x000fea0003800000 */
.L_x_154:
[----:B0----5:R-:W-:Y:S01]  /*4c70*/  HADD2.F32 R4, -RZ, R24.H0_H0 ;  /* 0x20000018ff047230 */ /* 0x021fe20000004100 */
[----:B------:R-:W-:Y:S01]  /*4c80*/  ISETP.GT.AND P1, PT, R3, 0x8, P1 ;  /* 0x000000080300780c */ /* 0x000fe20000f24270 */
[----:B------:R-:W-:Y:S03]  /*4c90*/  BSSY B1, `(.L_x_156) ;  /* 0x000000a000017945 */ /* 0x000fe60003800000 */
[----:B------:R-:W-:Y:S01]  /*4ca0*/  FMUL R5, R4, R89 ;  /* 0x0000005904057220 */ /* 0x000fe20000400000 */
[----:B------:R-:W-:-:S03]  /*4cb0*/  @P0 IMAD.MOV.U32 R4, RZ, RZ, R12 ;  /* 0x000000ffff040224 */ /* 0x000fc600078e000c */
[----:B------:R-:W-:-:S05]  /*4cc0*/  FFMA R5, R86, R88, R5 ;  /* 0x0000005856057223 */ /* 0x000fca0000000005 */
[----:B------:R-:W-:-:S04]  /*4cd0*/  F2FP.F16.F32.PACK_AB R5, RZ, R5 ;  /* 0x00000005ff05723e */ /* 0x000fc800000000ff */
[----:B-1-34-:R-:W-:Y:S01]  /*4ce0*/  PRMT R6, R5, 0x7610, R6 ;  /* 0x0000761005067816 */ /* 0x01afe20000000006 */
[----:B------:R-:W-:-:S05]  /*4cf0*/  @P0 IMAD.MOV.U32 R5, RZ, RZ, R13 ;  /* 0x000000ffff050224 */ /* 0x000fca00078e000d */
[----:B------:R0:W-:Y:S01]  /*4d00*/  @P0 STG.E.U16 desc[UR38][R4.64+0xf0], R6 ;  /* 0x0000f00604000986 */ /* 0x0001e2000c101526 */
[----:B------:R-:W-:Y:S05]  /*4d10*/  @!P1 BRA `(.L_x_157) ;  /* 0x0000000000049947 */ /* 0x000fea0003800000 */
[----:B------:R1:W5:Y:S02]  /*4d20*/  LDG.E.LTC128B.U16 R24, desc[UR38][R8.64+0xf2] ;  /* 0x0000f22608187981 */ /* 0x000364000c1e1520 */
.L_x_157:
[----:B------:R-:W-:Y:S05]  /*4d30*/  BSYNC B1 ;  /* 0x0000000000017941 */ /* 0x000fea0003800000 */
.L_x_156:
[----:B------:R-:W-:Y:S05]  /*4d40*/  @!P1 BRA `(.L_x_158) ;  /* 0x0000001000d09947 */ /* 0x000fea0003800000 */
[----:B-----5:R-:W-:-:S05]  /*4d50*/  HADD2.F32 R24, -RZ, R24.H0_H0 ;  /* 0x20000018ff187230 */ /* 0x020fca0000004100 */
[----:B------:R-:W-:-:S04]  /*4d60*/  FMUL R24, R24, R89 ;  /* 0x0000005918187220 */ /* 0x000fc80000400000 */
[----:B------:R-:W-:-:S05]  /*4d70*/  FFMA R24, R87, R88, R24 ;  /* 0x0000005857187223 */ /* 0x000fca0000000018 */
[----:B------:R-:W-:-:S05]  /*4d80*/  F2FP.F16.F32.PACK_AB R24, RZ, R24 ;  /* 0x00000018ff18723e */ /* 0x000fca00000000ff */
[----:B------:R3:W-:Y:S01]  /*4d90*/  STG.E.U16 desc[UR38][R12.64+0xf2], R24 ;  /* 0x0000f2180c007986 */ /* 0x0007e2000c101526 */
[----:B------:R-:W-:Y:S05]  /*4da0*/  BRA `(.L_x_158) ;  /* 0x0000001000b87947 */ /* 0x000fea0003800000 */
.L_x_33:
[----:B------:R-:W-:Y:S01]  /*4db0*/  ISETP.GT.AND P2, PT, R4, 0x1, PT ;  /* 0x000000010400780c */ /* 0x000fe20003f44270 */
[----:B------:R-:W-:Y:S01]  /*4dc0*/  ULDC.64 UR4, c[0x0][0x5c0] ;  /* 0x0001700000047ab9 */ /* 0x000fe20000000a00 */
[-C--:B------:R-:W-:Y:S01]  /*4dd0*/  FMUL R24, R24, R88.reuse ;  /* 0x0000005818187220 */ /* 0x080fe20000400000 */
[-C--:B------:R-:W-:Y:S01]  /*4de0*/  FMUL R25, R25, R88.reuse ;  /* 0x0000005819197220 */ /* 0x080fe20000400000 */
[----:B------:R-:W-:Y:S01]  /*4df0*/  ISETP.GT.AND P1, PT, R3, RZ, P2 ;  /* 0x000000ff0300720c */ /* 0x000fe20001724270 */
[-C--:B------:R-:W-:Y:S01]  /*4e00*/  FMUL R26, R26, R88.reuse ;  /* 0x000000581a1a7220 */ /* 0x080fe20000400000 */
[----:B------:R-:W-:Y:S01]  /*4e10*/  LEA R6, P4, R104, UR4, 0x1 ;  /* 0x0000000468067c11 */ /* 0x000fe2000f8808ff */
[----:B------:R-:W-:Y:S01]  /*4e20*/  FMUL R27, R27, R88 ;  /* 0x000000581b1b7220 */ /* 0x000fe20000400000 */
[----:B------:R-:W-:Y:S01]  /*4e30*/  F2FP.F16.F32.PACK_AB R24, RZ, R24 ;  /* 0x00000018ff18723e */ /* 0x000fe200000000ff */
[-C--:B------:R-:W-:Y:S01]  /*4e40*/  FMUL R28, R28, R88.reuse ;  /* 0x000000581c1c7220 */ /* 0x080fe20000400000 */
[----:B------:R-:W-:Y:S01]  /*4e50*/  LEA.HI.X R7, R104, UR5, R115, 0x1, P4 ;  /* 0x0000000568077c11 */ /* 0x000fe2000a0f0c73 */
[-C--:B------:R-:W-:Y:S01]  /*4e60*/  FMUL R29, R29, R88.reuse ;  /* 0x000000581d1d7220 */ /* 0x080fe20000400000 */
[----:B------:R-:W-:Y:S01]  /*4e70*/  F2FP.F16.F32.PACK_AB R25, RZ, R25 ;  /* 0x00000019ff19723e */ /* 0x000fe200000000ff */
[-C--:B------:R-:W-:Y:S01]  /*4e80*/  FMUL R30, R30, R88.reuse ;  /* 0x000000581e1e7220 */ /* 0x080fe20000400000 */
[----:B------:R-:W-:Y:S01]  /*4e90*/  ISETP.GT.AND P2, PT, R3, 0x8, P2 ;  /* 0x000000080300780c */ /* 0x000fe20001744270 */
[----:B------:R-:W-:Y:S01]  /*4ea0*/  @P3 STG.E.U16 desc[UR38][R6.64], R24 ;  /* 0x0000001806003986 */ /* 0x000fe2000c101526 */
[C---:B------:R-:W-:Y:S01]  /*4eb0*/  SHF.L.U64.HI R5, R90.reuse, 0x1, R91 ;  /* 0x000000015a057819 */ /* 0x040fe2000001025b */
[----:B------:R-:W-:Y:S01]  /*4ec0*/  FMUL R31, R31, R88 ;  /* 0x000000581f1f7220 */ /* 0x000fe20000400000 */
[----:B------:R-:W-:Y:S01]  /*4ed0*/  LEA R8, P3, R90, R6, 0x1 ;  /* 0x000000065a087211 */ /* 0x000fe200078608ff */
[----:B------:R-:W-:Y:S01]  /*4ee0*/  @P1 STG.E.U16 desc[UR38][R6.64+0x2], R25 ;  /* 0x0000021906001986 */ /* 0x000fe2000c101526 */
[----:B------:R-:W-:Y:S01]  /*4ef0*/  ISETP.GT.AND P1, PT, R3, 0x8, P0 ;  /* 0x000000080300780c */ /* 0x000fe20000724270 */
[----:B------:R-:W-:Y:S01]  /*4f00*/  FMUL R32, R32, R88 ;  /* 0x0000005820207220 */ /* 0x000fe20000400000 */
[----:B------:R-:W-:Y:S01]  /*4f10*/  F2FP.F16.F32.PACK_AB R26, RZ, R26 ;  /* 0x0000001aff1a723e */ /* 0x000fe200000000ff */
[----:B------:R-:W-:Y:S01]  /*4f20*/  IMAD.X R9, R5, 0x1, R7, P3 ;  /* 0x0000000105097824 */ /* 0x000fe200018e0607 */
[----:B------:R-:W-:Y:S01]  /*4f30*/  F2FP.F16.F32.PACK_AB R27, RZ, R27 ;  /* 0x0000001bff1b723e */ /* 0x000fe200000000ff */
[-C--:B------:R-:W-:Y:S01]  /*4f40*/  FMUL R33, R33, R88.reuse ;  /* 0x0000005821217220 */ /* 0x080fe20000400000 */
[----:B------:R-:W-:Y:S01]  /*4f50*/  ISETP.GT.AND P0, PT, R4, 0x8, PT ;  /* 0x000000080400780c */ /* 0x000fe20003f04270 */
[----:B------:R-:W-:Y:S01]  /*4f60*/  FMUL R34, R34, R88 ;  /* 0x0000005822227220 */ /* 0x000fe20000400000 */
[----:B------:R-:W-:Y:S01]  /*4f70*/  F2FP.F16.F32.PACK_AB R28, RZ, R28 ;  /* 0x0000001cff1c723e */ /* 0x000fe200000000ff */
[-C--:B------:R-:W-:Y:S01]  /*4f80*/  FMUL R35, R35, R88.reuse ;  /* 0x0000005823237220 */ /* 0x080fe20000400000 */
[C---:B------:R-:W-:Y:S01]  /*4f90*/  ISETP.GT.AND P4, PT, R3.reuse, RZ, P0 ;  /* 0x000000ff0300720c */ /* 0x040fe20000784270 */
[-C--:B------:R-:W-:Y:S01]  /*4fa0*/  FMUL R36, R36, R88.reuse ;  /* 0x0000005824247220 */ /* 0x080fe20000400000 */
[----:B------:R-:W-:Y:S01]  /*4fb0*/  F2FP.F16.F32.PACK_AB R29, RZ, R29 ;  /* 0x0000001dff1d723e */ /* 0x000fe200000000ff */
[----:B------:R-:W-:Y:S01]  /*4fc0*/  @P1 STG.E.U16 desc[UR38][R8.64], R26 ;  /* 0x0000001a08001986 */ /* 0x000fe2000c101526 */
[----:B------:R-:W-:Y:S01]  /*4fd0*/  ISETP.GT.AND P1, PT, R3, 0x8, P0 ;  /* 0x000000080300780c */ /* 0x000fe20000724270 */
[----:B------:R-:W-:Y:S01]  /*4fe0*/  FMUL R37, R37, R88 ;  /* 0x0000005825257220 */ /* 0x000fe20000400000 */
[----:B------:R-:W-:Y:S01]  /*4ff0*/  F2FP.F16.F32.PACK_AB R30, RZ, R30 ;  /* 0x0000001eff1e723e */ /* 0x000fe200000000ff */
[----:B------:R-:W-:Y:S01]  /*5000*/  @P2 STG.E.U16 desc[UR38][R8.64+0x2], R27 ;  /* 0x0000021b08002986 */ /* 0x000fe2000c101526 */
[----:B------:R-:W-:Y:S01]  /*5010*/  ISETP.GT.AND P2, PT, R4, 0x9, PT ;  /* 0x000000090400780c */ /* 0x000fe20003f44270 */
[-C--:B------:R-:W-:Y:S01]  /*5020*/  FMUL R38, R38, R88.reuse ;  /* 0x0000005826267220 */ /* 0x080fe20000400000 */
[----:B------:R-:W-:Y:S01]  /*5030*/  F2FP.F16.F32.PACK_AB R31, RZ, R31 ;  /* 0x0000001fff1f723e */ /* 0x000fe200000000ff */
[-C--:B------:R-:W-:Y:S01]  /*5040*/  FMUL R39, R39, R88.reuse ;  /* 0x0000005827277220 */ /* 0x080fe20000400000 */
[C---:B------:R-:W-:Y:S01]  /*5050*/  ISETP.GT.AND P3, PT, R3.reuse, RZ, P2 ;  /* 0x000000ff0300720c */ /* 0x040fe20001764270 */
[----:B------:R-:W-:Y:S01]  /*5060*/  @P4 STG.E.U16 desc[UR38][R6.64+0x10], R28 ;  /* 0x0000101c06004986 */ /* 0x000fe2000c101526 */
[----:B------:R-:W-:Y:S01]  /*5070*/  ISETP.GT.AND P2, PT, R3, 0x8, P2 ;  /* 0x000000080300780c */ /* 0x000fe20001744270 */
[-C--:B------:R-:W-:Y:S01]  /*5080*/  FMUL R40, R40, R88.reuse ;  /* 0x0000005828287220 */ /* 0x080fe20000400000 */
[----:B------:R-:W-:Y:S01]  /*5090*/  ISETP.GT.AND P0, PT, R4, 0x10, PT ;  /* 0x000000100400780c */ /* 0x000fe20003f04270 */
[----:B------:R-:W-:Y:S01]  /*50a0*/  FMUL R41, R41, R88 ;  /* 0x0000005829297220 */ /* 0x000fe20000400000 */
[----:B------:R-:W-:Y:S01]  /*50b0*/  F2FP.F16.F32.PACK_AB R32, RZ, R32 ;  /* 0x00000020ff20723e */ /* 0x000fe200000000ff */
[-C--:B------:R-:W-:Y:S01]  /*50c0*/  FMUL R42, R42, R88.reuse ;  /* 0x000000582a2a7220 */ /* 0x080fe20000400000 */
[----:B------:R-:W-:Y:S01]  /*50d0*/  ISETP.GT.AND P4, PT, R3, RZ, P0 ;  /* 0x000000ff0300720c */ /* 0x000fe20000784270 */
[-C--:B------:R-:W-:Y:S01]  /*50e0*/  FMUL R43, R43, R88.reuse ;  /* 0x000000582b2b7220 */ /* 0x080fe20000400000 */
[----:B------:R-:W-:Y:S01]  /*50f0*/  F2FP.F16.F32.PACK_AB R33, RZ, R33 ;  /* 0x00000021ff21723e */ /* 0x000fe200000000ff */
[----:B------:R-:W-:Y:S01]  /*5100*/  FMUL R44, R44, R88 ;  /* 0x000000582c2c7220 */ /* 0x000fe20000400000 */
[----:B------:R-:W-:Y:S01]  /*5110*/  F2FP.F16.F32.PACK_AB R34, RZ, R34 ;  /* 0x00000022ff22723e */ /* 0x000fe200000000ff */
[----:B------:R-:W-:Y:S01]  /*5120*/  @P3 STG.E.U16 desc[UR38][R6.64+0x12], R29 ;  /* 0x0000121d06003986 */ /* 0x000fe2000c101526 */
[----:B------:R-:W-:Y:S01]  /*5130*/  ISETP.GT.AND P3, PT, R4, 0x11, PT ;  /* 0x000000110400780c */ /* 0x000fe20003f64270 */
[-C--:B------:R-:W-:Y:S01]  /*5140*/  FMUL R45, R45, R88.reuse ;  /* 0x000000582d2d7220 */ /* 0x080fe20000400000 */
[----:B------:R-:W-:Y:S01]  /*5150*/  F2FP.F16.F32.PACK_AB R35, RZ, R35 ;  /* 0x00000023ff23723e */ /* 0x000fe200000000ff */
[----:B------:R-:W-:Y:S01]  /*5160*/  @P1 STG.E.U16 desc[UR38][R8.64+0x10], R30 ;  /* 0x0000101e08001986 */ /* 0x000fe2000c101526 */
[C---:B------:R-:W-:Y:S01]  /*5170*/  ISETP.GT.AND P1, PT, R3.reuse, 0x8, P0 ;  /* 0x000000080300780c */ /* 0x040fe20000724270 */
[-C--:B------:R-:W-:Y:S01]  /*5180*/  FMUL R46, R46, R88.reuse ;  /* 0x000000582e2e7220 */ /* 0x080fe20000400000 */
[----:B------:R-:W-:Y:S01]  /*5190*/  ISETP.GT.AND P0, PT, R4, 0x18, PT ;  /* 0x000000180400780c */ /* 0x000fe20003f04270 */
[----:B------:R-:W-:Y:S01]  /*51a0*/  @P2 STG.E.U16 desc[UR38][R8.64+0x12], R31 ;  /* 0x0000121f08002986 */ /* 0x000fe2000c101526 */
[----:B------:R-:W-:Y:S01]  /*51b0*/  ISETP.GT.AND P2, PT, R3, RZ, P3 ;  /* 0x000000ff0300720c */ /* 0x000fe20001f44270 */
[-C--:B------:R-:W-:Y:S01]  /*51c0*/  FMUL R47, R47, R88.reuse ;  /* 0x000000582f2f7220 */ /* 0x080fe20000400000 */
[C---:B------:R-:W-:Y:S01]  /*51d0*/  ISETP.GT.AND P3, PT, R3.reuse, 0x8, P3 ;  /* 0x000000080300780c */ /* 0x040fe20001f64270 */
[----:B------:R-:W-:Y:S01]  /*51e0*/  @P4 STG.E.U16 desc[UR38][R6.64+0x20], R32 ;  /* 0x0000202006004986 */ /* 0x000fe2000c101526 */
[----:B------:R-:W-:Y:S01]  /*51f0*/  ISETP.GT.AND P4, PT, R3, RZ, P0 ;  /* 0x000000ff0300720c */ /* 0x000fe20000784270 */
[----:B------:R-:W-:Y:S01]  /*5200*/  FMUL R48, R48, R88 ;  /* 0x0000005830307220 */ /* 0x000fe20000400000 */
[----:B------:R-:W-:Y:S01]  /*5210*/  F2FP.F16.F32.PACK_AB R36, RZ, R36 ;  /* 0x00000024ff24723e */ /* 0x000fe200000000ff */
[-C--:B------:R-:W-:Y:S01]  /*5220*/  FMUL R49, R49, R88.reuse ;  /* 0x0000005831317220 */ /* 0x080fe20000400000 */
[----:B------:R-:W-:Y:S01]  /*5230*/  F2FP.F16.F32.PACK_AB R37, RZ, R37 ;  /* 0x00000025ff25723e */ /* 0x000fe200000000ff */
[----:B------:R-:W-:Y:S01]  /*5240*/  FMUL R50, R50, R88 ;  /* 0x0000005832327220 */ /* 0x000fe20000400000 */
[----:B------:R-:W-:Y:S01]  /*5250*/  F2FP.F16.F32.PACK_AB R38, RZ, R38 ;  /* 0x00000026ff26723e */ /* 0x000fe200000000ff */
[----:B------:R-:W-:Y:S01]  /*5260*/  FMUL R51, R51, R88 ;  /* 0x0000005833337220 */ /* 0x000fe20000400000 */
[----:B------:R-:W-:Y:S01]  /*5270*/  F2FP.F16.F32.PACK_AB R39, RZ, R39 ;  /* 0x00000027ff27723e */ /* 0x000fe200000000ff */
[----:B------:R-:W-:Y:S01]  /*5280*/  @P2 STG.E.U16 desc[UR38][R6.64+0x22], R33 ;  /* 0x0000222106002986 */ /* 0x000fe2000c101526 */
[----:B------:R-:W-:Y:S01]  /*5290*/  F2FP.F16.F32.PACK_AB R40, RZ, R40 ;  /* 0x00000028ff28723e */ /* 0x000fe200000000ff */
[-C--:B------:R-:W-:Y:S01]  /*52a0*/  FMUL R52, R52, R88.reuse ;  /* 0x0000005834347220 */ /* 0x080fe20000400000 */
[----:B------:R-:W-:Y:S01]  /*52b0*/  F2FP.F16.F32.PACK_AB R41, RZ, R41 ;  /* 0x00000029ff29723e */ /* 0x000fe200000000ff */
[----:B------:R-:W-:Y:S01]  /*52c0*/  @P1 STG.E.U16 desc[UR38][R8.64+0x20], R34 ;  /* 0x0000202208001986 */ /* 0x000fe2000c101526 */
[----:B------:R-:W-:Y:S01]  /*52d0*/  ISETP.GT.AND P1, PT, R3, 0x8, P0 ;  /* 0x000000080300780c */ /* 0x000fe20000724270 */
[-C--:B------:R-:W-:Y:S01]  /*52e0*/  FMUL R53, R53, R88.reuse ;  /* 0x0000005835357220 */ /* 0x080fe20000400000 */
[C---:B------:R-:W-:Y:S01]  /*52f0*/  ISETP.GT.AND P0, PT, R4.reuse, 0x20, PT ;  /* 0x000000200400780c */ /* 0x040fe20003f04270 */
[----:B------:R-:W-:Y:S01]  /*5300*/  @P3 STG.E.U16 desc[UR38][R8.64+0x22], R35 ;  /* 0x0000222308003986 */ /* 0x000fe2000c101526 */
[----:B------:R-:W-:Y:S01]  /*5310*/  ISETP.GT.AND P3, PT, R4, 0x19, PT ;  /* 0x000000190400780c */ /* 0x000fe20003f64270 */
[----:B------:R-:W-:Y:S01]  /*5320*/  FMUL R54, R54, R88 ;  /* 0x0000005836367220 */ /* 0x000fe20000400000 */
[----:B------:R-:W-:Y:S01]  /*5330*/  F2FP.F16.F32.PACK_AB R42, RZ, R42 ;  /* 0x0000002aff2a723e */ /* 0x000fe200000000ff */
[----:B------:R-:W-:Y:S01]  /*5340*/  @P4 STG.E.U16 desc[UR38][R6.64+0x30], R36 ;  /* 0x0000302406004986 */ /* 0x000fe2000c101526 */
[----:B------:R-:W-:Y:S01]  /*5350*/  ISETP.GT.AND P2, PT, R3, RZ, P3 ;  /* 0x000000ff0300720c */ /* 0x000fe20001f44270 */
[-C--:B------:R-:W-:Y:S01]  /*5360*/  FMUL R55, R55, R88.reuse ;  /* 0x0000005837377220 */ /* 0x080fe20000400000 */
[C---:B------:R-:W-:Y:S01]  /*5370*/  ISETP.GT.AND P3, PT, R3.reuse, 0x8, P3 ;  /* 0x000000080300780c */ /* 0x040fe20001f64270 */
[-C--:B------:R-:W-:Y:S01]  /*5380*/  FMUL R56, R56, R88.reuse ;  /* 0x0000005838387220 */ /* 0x080fe20000400000 */
[----:B------:R-:W-:Y:S01]  /*5390*/  ISETP.GT.AND P4, PT, R3, RZ, P0 ;  /* 0x000000ff0300720c */ /* 0x000fe20000784270 */
[-C--:B------:R-:W-:Y:S01]  /*53a0*/  FMUL R57, R57, R88.reuse ;  /* 0x0000005839397220 */ /* 0x080fe20000400000 */
[----:B------:R-:W-:Y:S01]  /*53b0*/  F2FP.F16.F32.PACK_AB R43, RZ, R43 ;  /* 0x0000002bff2b723e */ /* 0x000fe200000000ff */
[----:B------:R-:W-:Y:S01]  /*53c0*/  FMUL R58, R58, R88 ;  /* 0x000000583a3a7220 */ /* 0x000fe20000400000 */
[----:B------:R-:W-:Y:S01]  /*53d0*/  F2FP.F16.F32.PACK_AB R44, RZ, R44 ;  /* 0x0000002cff2c723e */ /* 0x000fe200000000ff */
[-C--:B------:R-:W-:Y:S01]  /*53e0*/  FMUL R59, R59, R88.reuse ;  /* 0x000000583b3b7220 */ /* 0x080fe20000400000 */
[----:B------:R-:W-:Y:S01]  /*53f0*/  F2FP.F16.F32.PACK_AB R45, RZ, R45 ;  /* 0x0000002dff2d723e */ /* 0x000fe200000000ff */
[----:B------:R-:W-:Y:S01]  /*5400*/  FMUL R60, R60, R88 ;  /* 0x000000583c3c7220 */ /* 0x000fe20000400000 */
[----:B------:R-:W-:Y:S01]  /*5410*/  F2FP.F16.F32.PACK_AB R46, RZ, R46 ;  /* 0x0000002eff2e723e */ /* 0x000fe200000000ff */
[----:B------:R-:W-:Y:S01]  /*5420*/  @P2 STG.E.U16 desc[UR38][R6.64+0x32], R37 ;  /* 0x0000322506002986 */ /* 0x000fe2000c101526 */
[----:B------:R-:W-:Y:S01]  /*5430*/  F2FP.F16.F32.PACK_AB R47, RZ, R47 ;  /* 0x0000002fff2f723e */ /* 0x000fe200000000ff */
[----:B------:R-:W-:Y:S01]  /*5440*/  FMUL R61, R61, R88 ;  /* 0x000000583d3d7220 */ /* 0x000fe20000400000 */
[----:B------:R-:W-:Y:S01]  /*5450*/  F2FP.F16.F32.PACK_AB R48, RZ, R48 ;  /* 0x00000030ff30723e */ /* 0x000fe200000000ff */
[----:B------:R-:W-:Y:S01]  /*5460*/  @P1 STG.E.U16 desc[UR38][R8.64+0x30], R38 ;  /* 0x0000302608001986 */ /* 0x000fe2000c101526 */
[----:B------:R-:W-:Y:S01]  /*5470*/  ISETP.GT.AND P1, PT, R3, 0x8, P0 ;  /* 0x000000080300780c */ /* 0x000fe20000724270 */
[-C--:B------:R-:W-:Y:S01]  /*5480*/  FMUL R62, R62, R88.reuse ;  /* 0x000000583e3e7220 */ /* 0x080fe20000400000 */
[C---:B------:R-:W-:Y:S01]  /*5490*/  ISETP.GT.AND P0, PT, R4.reuse, 0x28, PT ;  /* 0x000000280400780c */ /* 0x040fe20003f04270 */
[----:B------:R-:W-:Y:S01]  /*54a0*/  @P3 STG.E.U16 desc[UR38][R8.64+0x32], R39 ;  /* 0x0000322708003986 */ /* 0x000fe2000c101526 */
[----:B------:R-:W-:Y:S01]  /*54b0*/  ISETP.GT.AND P3, PT, R4, 0x21, PT ;  /* 0x000000210400780c */ /* 0x000fe20003f64270 */
[-C--:B------:R-:W-:Y:S01]  /*54c0*/  FMUL R63, R63, R88.reuse ;  /* 0x000000583f3f7220 */ /* 0x080fe20000400000 */
[----:B------:R-:W-:Y:S01]  /*54d0*/  F2FP.F16.F32.PACK_AB R49, RZ, R49 ;  /* 0x00000031ff31723e */ /* 0x000fe200000000ff */
[----:B------:R-:W-:Y:S01]  /*54e0*/  @P4 STG.E.U16 desc[UR38][R6.64+0x40], R40 ;  /* 0x0000402806004986 */ /* 0x000fe2000c101526 */
[C---:B------:R-:W-:Y:S01]  /*54f0*/  ISETP.GT.AND P2, PT, R3.reuse, RZ, P3 ;  /* 0x000000ff0300720c */ /* 0x040fe20001f44270 */
[-C--:B------:R-:W-:Y:S01]  /*5500*/  FMUL R64, R64, R88.reuse ;  /* 0x0000005840407220 */ /* 0x080fe20000400000 */
[----:B------:R-:W-:Y:S01]  /*5510*/  ISETP.GT.AND P3, PT, R3, 0x8, P3 ;  /* 0x000000080300780c */ /* 0x000fe20001f64270 */
[-C--:B------:R-:W-:Y:S01]  /*5520*/  FMUL R65, R65, R88.reuse ;  /* 0x0000005841417220 */ /* 0x080fe20000400000 */
        /* <DEDUP_REMOVED lines=62> */
[----:B------:R-:W-:-:S02]  /*5910*/  F2FP.F16.F32.PACK_AB R68, RZ, R68 ;  /* 0x00000044ff44723e */ /* 0x000fc400000000ff */
[----:B------:R-:W-:Y:S01]  /*5920*/  F2FP.F16.F32.PACK_AB R69, RZ, R69 ;  /* 0x00000045ff45723e */ /* 0x000fe200000000ff */
[----:B------:R-:W-:Y:S01]  /*5930*/  @P1 STG.E.U16 desc[UR38][R8.64+0x60], R50 ;  /* 0x0000603208001986 */ /* 0x000fe2000c101526 */
[C---:B------:R-:W-:Y:S02]  /*5940*/  ISETP.GT.AND P1, PT, R3.reuse, 0x8, P0 ;  /* 0x000000080300780c */ /* 0x040fe40000724270 */
[C---:B------:R-:W-:Y:S01]  /*5950*/  ISETP.GT.AND P0, PT, R4.reuse, 0x40, PT ;  /* 0x000000400400780c */ /* 0x040fe20003f04270 */
[----:B------:R-:W-:Y:S01]  /*5960*/  @P3 STG.E.U16 desc[UR38][R8.64+0x62], R51 ;  /* 0x0000623308003986 */ /* 0x000fe2000c101526 */
[----:B------:R-:W-:Y:S02]  /*5970*/  ISETP.GT.AND P3, PT, R4, 0x39, PT ;  /* 0x000000390400780c */ /* 0x000fe40003f64270 */
[----:B------:R-:W-:Y:S01]  /*5980*/  F2FP.F16.F32.PACK_AB R70, RZ, R70 ;  /* 0x00000046ff46723e */ /* 0x000fe200000000ff */
[----:B------:R-:W-:Y:S01]  /*5990*/  @P4 STG.E.U16 desc[UR38][R6.64+0x70], R52 ;  /* 0x0000703406004986 */ /* 0x000fe2000c101526 */
[----:B------:R-:W-:-:S02]  /*59a0*/  ISETP.GT.AND P2, PT, R3, RZ, P3 ;  /* 0x000000ff0300720c */ /* 0x000fc40001f44270 */
[C---:B------:R-:W-:Y:S02]  /*59b0*/  ISETP.GT.AND P3, PT, R3.reuse, 0x8, P3 ;  /* 0x000000080300780c */ /* 0x040fe40001f64270 */
[----:B------:R-:W-:Y:S02]  /*59c0*/  ISETP.GT.AND P4, PT, R3, RZ, P0 ;  /* 0x000000ff0300720c */ /* 0x000fe40000784270 */
[----:B------:R-:W-:Y:S02]  /*59d0*/  F2FP.F16.F32.PACK_AB R71, RZ, R71 ;  /* 0x00000047ff47723e */ /* 0x000fe400000000ff */
[----:B------:R-:W-:Y:S02]  /*59e0*/  F2FP.F16.F32.PACK_AB R72, RZ, R72 ;  /* 0x00000048ff48723e */ /* 0x000fe400000000ff */
[----:B------:R-:W-:Y:S02]  /*59f0*/  F2FP.F16.F32.PACK_AB R73, RZ, R73 ;  /* 0x00000049ff49723e */ /* 0x000fe400000000ff */
        /* <DEDUP_REMOVED lines=33> */
[----:B------:R-:W-:-:S03]  /*5c10*/  F2FP.F16.F32.PACK_AB R87, RZ, R87 ;  /* 0x00000057ff57723e */ /* 0x000fc600000000ff */
[----:B------:R-:W-:Y:S04]  /*5c20*/  @P2 STG.E.U16 desc[UR38][R6.64+0x92], R61 ;  /* 0x0000923d06002986 */ /* 0x000fe8000c101526 */
[----:B------:R-:W-:Y:S01]  /*5c30*/  @P1 STG.E.U16 desc[UR38][R8.64+0x90], R62 ;  /* 0x0000903e08001986 */ /* 0x000fe2000c101526 */
[----:B------:R-:W-:Y:S02]  /*5c40*/  ISETP.GT.AND P1, PT, R3, 0x8, P0 ;  /* 0x000000080300780c */ /* 0x000fe40000724270 */
[C---:B------:R-:W-:Y:S01]  /*5c50*/  ISETP.GT.AND P0, PT, R4.reuse, 0x58, PT ;  /* 0x000000580400780c */ /* 0x040fe20003f04270 */
[----:B------:R-:W-:Y:S01]  /*5c60*/  @P3 STG.E.U16 desc[UR38][R8.64+0x92], R63 ;  /* 0x0000923f08003986 */ /* 0x000fe2000c101526 */
[----:B------:R-:W-:-:S03]  /*5c70*/  ISETP.GT.AND P3, PT, R4, 0x51, PT ;  /* 0x000000510400780c */ /* 0x000fc60003f64270 */
[----:B------:R-:W-:Y:S01]  /*5c80*/  @P4 STG.E.U16 desc[UR38][R6.64+0xa0], R64 ;  /* 0x0000a04006004986 */ /* 0x000fe2000c101526 */
[C---:B------:R-:W-:Y:S02]  /*5c90*/  ISETP.GT.AND P2, PT, R3.reuse, RZ, P3 ;  /* 0x000000ff0300720c */ /* 0x040fe40001f44270 */
[C---:B------:R-:W-:Y:S02]  /*5ca0*/  ISETP.GT.AND P3, PT, R3.reuse, 0x8, P3 ;  /* 0x000000080300780c */ /* 0x040fe40001f64270 */
[----:B------:R-:W-:-:S09]  /*5cb0*/  ISETP.GT.AND P4, PT, R3, RZ, P0 ;  /* 0x000000ff0300720c */ /* 0x000fd20000784270 */
        /* <DEDUP_REMOVED lines=9> */
[C---:B------:R-:W-:Y:S02]  /*5d50*/  ISETP.GT.AND P3, PT, R3.reuse, RZ, P0 ;  /* 0x000000ff0300720c */ /* 0x040fe40000764270 */
[----:B------:R-:W-:-:S07]  /*5d60*/  ISETP.GT.AND P0, PT, R3, 0x8, P0 ;  /* 0x000000080300780c */ /* 0x000fce0000704270 */
[----:B------:R-:W-:Y:S04]  /*5d70*/  @P2 STG.E.U16 desc[UR38][R6.64+0xb2], R69 ;  /* 0x0000b24506002986 */ /* 0x000fe8000c101526 */
[----:B------:R-:W-:Y:S01]  /*5d80*/  @P1 STG.E.U16 desc[UR38][R8.64+0xb0], R70 ;  /* 0x0000b04608001986 */ /* 0x000fe2000c101526 */
[----:B------:R-:W-:-:S03]  /*5d90*/  ISETP.GT.AND P1, PT, R4, 0x68, PT ;  /* 0x000000680400780c */ /* 0x000fc60003f24270 */
        /* <DEDUP_REMOVED lines=11> */
[C---:B------:R-:W-:Y:S02]  /*5e50*/  ISETP.GT.AND P2, PT, R3.reuse, RZ, P0 ;  /* 0x000000ff0300720c */ /* 0x040fe40000744270 */
[----:B------:R-:W-:Y:S01]  /*5e60*/  ISETP.GT.AND P0, PT, R3, 0x8, P0 ;  /* 0x000000080300780c */ /* 0x000fe20000704270 */
[----:B------:R-:W-:Y:S01]  /*5e70*/  @P3 STG.E.U16 desc[UR38][R6.64+0xd0], R76 ;  /* 0x0000d04c06003986 */ /* 0x000fe2000c101526 */
[----:B------:R-:W-:-:S04]  /*5e80*/  ISETP.GT.AND P3, PT, R4, 0x70, PT ;  /* 0x000000700400780c */ /* 0x000fc80003f64270 */
[C---:B------:R-:W-:Y:S02]  /*5e90*/  ISETP.GT.AND P4, PT, R3.reuse, RZ, P3 ;  /* 0x000000ff0300720c */ /* 0x040fe40001f84270 */
[----:B------:R-:W-:-:S03]  /*5ea0*/  ISETP.GT.AND P3, PT, R3, 0x8, P3 ;  /* 0x000000080300780c */ /* 0x000fc60001f64270 */
[----:B------:R-:W-:Y:S01]  /*5eb0*/  @P2 STG.E.U16 desc[UR38][R6.64+0xd2], R77 ;  /* 0x0000d24d06002986 */ /* 0x000fe2000c101526 */
[----:B------:R-:W-:-:S03]  /*5ec0*/  ISETP.GT.AND P2, PT, R4, 0x79, PT ;  /* 0x000000790400780c */ /* 0x000fc60003f44270 */
[----:B------:R-:W-:Y:S01]  /*5ed0*/  @P1 STG.E.U16 desc[UR38][R8.64+0xd0], R78 ;  /* 0x0000d04e08001986 */ /* 0x000fe2000c101526 */
[----:B------:R-:W-:-:S03]  /*5ee0*/  ISETP.GT.AND P1, PT, R4, 0x78, PT ;  /* 0x000000780400780c */ /* 0x000fc60003f24270 */
[----:B------:R-:W-:Y:S01]  /*5ef0*/  @P0 STG.E.U16 desc[UR38][R8.64+0xd2], R79 ;  /* 0x0000d24f08000986 */ /* 0x000fe2000c101526 */
[----:B------:R-:W-:-:S03]  /*5f00*/  ISETP.GT.AND P0, PT, R4, 0x71, PT ;  /* 0x000000710400780c */ /* 0x000fc60003f04270 */
[----:B------:R-:W-:Y:S01]  /*5f10*/  @P4 STG.E.U16 desc[UR38][R6.64+0xe0], R80 ;  /* 0x0000e05006004986 */ /* 0x000fe2000c101526 */
[C---:B------:R-:W-:Y:S02]  /*5f20*/  ISETP.GT.AND P4, PT, R3.reuse, RZ, P0 ;  /* 0x000000ff0300720c */ /* 0x040fe40000784270 */
[----:B------:R-:W-:-:S11]  /*5f30*/  ISETP.GT.AND P0, PT, R3, 0x8, P0 ;  /* 0x000000080300780c */ /* 0x000fd60000704270 */
[----:B------:R-:W-:Y:S02]  /*5f40*/  @P4 IMAD.MOV.U32 R4, RZ, RZ, R6 ;  /* 0x000000ffff044224 */ /* 0x000fe400078e0006 */
[----:B------:R-:W-:-:S05]  /*5f50*/  @P4 IMAD.MOV.U32 R5, RZ, RZ, R7 ;  /* 0x000000ffff054224 */ /* 0x000fca00078e0007 */
[----:B------:R0:W-:Y:S01]  /*5f60*/  @P4 STG.E.U16 desc[UR38][R4.64+0xe2], R81 ;  /* 0x0000e25104004986 */ /* 0x0001e2000c101526 */
[C---:B------:R-:W-:Y:S02]  /*5f70*/  ISETP.GT.AND P4, PT, R3.reuse, RZ, P2 ;  /* 0x000000ff0300720c */ /* 0x040fe40001784270 */
[----:B------:R-:W-:Y:S01]  /*5f80*/  ISETP.GT.AND P2, PT, R3, 0x8, P2 ;  /* 0x000000080300780c */ /* 0x000fe20001744270 */
[----:B0-----:R-:W-:Y:S02]  /*5f90*/  @P3 IMAD.MOV.U32 R4, RZ, RZ, R8 ;  /* 0x000000ffff043224 */ /* 0x001fe400078e0008 */
[----:B------:R-:W-:-:S05]  /*5fa0*/  @P3 IMAD.MOV.U32 R5, RZ, RZ, R9 ;  /* 0x000000ffff053224 */ /* 0x000fca00078e0009 */
[----:B------:R0:W-:Y:S01]  /*5fb0*/  @P3 STG.E.U16 desc[UR38][R4.64+0xe0], R82 ;  /* 0x0000e05204003986 */ /* 0x0001e2000c101526 */
[C---:B------:R-:W-:Y:S02]  /*5fc0*/  ISETP.GT.AND P3, PT, R3.reuse, RZ, P1 ;  /* 0x000000ff0300720c */ /* 0x040fe40000f64270 */
[----:B------:R-:W-:Y:S01]  /*5fd0*/  ISETP.GT.AND P1, PT, R3, 0x8, P1 ;  /* 0x000000080300780c */ /* 0x000fe20000f24270 */
[----:B0-----:R-:W-:Y:S02]  /*5fe0*/  @P0 IMAD.MOV.U32 R4, RZ, RZ, R8 ;  /* 0x000000ffff040224 */ /* 0x001fe400078e0008 */
[----:B------:R-:W-:-:S05]  /*5ff0*/  @P0 IMAD.MOV.U32 R5, RZ, RZ, R9 ;  /* 0x000000ffff050224 */ /* 0x000fca00078e0009 */
[----:B------:R0:W-:Y:S03]  /*6000*/  @P0 STG.E.U16 desc[UR38][R4.64+0xe2], R83 ;  /* 0x0000e25304000986 */ /* 0x0001e6000c101526 */
[----:B0-----:R-:W-:Y:S02]  /*6010*/  @P3 IMAD.MOV.U32 R4, RZ, RZ, R6 ;  /* 0x000000ffff043224 */ /* 0x001fe400078e0006 */
[----:B------:R-:W-:-:S05]  /*6020*/  @P3 IMAD.MOV.U32 R5, RZ, RZ, R7 ;  /* 0x000000ffff053224 */ /* 0x000fca00078e0007 */
[----:B------:R0:W-:Y:S04]  /*6030*/  @P3 STG.E.U16 desc[UR38][R4.64+0xf0], R84 ;  /* 0x0000f05404003986 */ /* 0x0001e8000c101526 */
[----:B------:R4:W-:Y:S01]  /*6040*/  @P4 STG.E.U16 desc[UR38][R6.64+0xf2], R85 ;  /* 0x0000f25506004986 */ /* 0x0009e2000c101526 */
[----:B0-----:R-:W-:Y:S02]  /*6050*/  @P1 IMAD.MOV.U32 R4, RZ, RZ, R8 ;  /* 0x000000ffff041224 */ /* 0x001fe400078e0008 */
[----:B------:R-:W-:-:S05]  /*6060*/  @P1 IMAD.MOV.U32 R5, RZ, RZ, R9 ;  /* 0x000000ffff051224 */ /* 0x000fca00078e0009 */
[----:B------:R4:W-:Y:S04]  /*6070*/  @P1 STG.E.U16 desc[UR38][R4.64+0xf0], R86 ;  /* 0x0000f05604001986 */ /* 0x0009e8000c101526 */
[----:B------:R4:W-:Y:S02]  /*6080*/  @P2 STG.E.U16 desc[UR38][R8.64+0xf2], R87 ;  /* 0x0000f25708002986 */ /* 0x0009e4000c101526 */
.L_x_158:
[----:B------:R-:W-:Y:S05]  /*6090*/  BSYNC B0 ;  /* 0x0000000000007941 */ /* 0x000fea0003800000 */
.L_x_32:
[----:B------:R-:W-:Y:S01]  /*60a0*/  IADD3 R16, P0, R16, UR36, RZ ;  /* 0x0000002410107c10 */ /* 0x000fe2000ff1e0ff */
[----:B------:R-:W-:Y:S01]  /*60b0*/  ULDC.64 UR4, c[0x0][0x650] ;  /* 0x0001940000047ab9 */ /* 0x000fe20000000a00 */
[----:B------:R-:W-:Y:S01]  /*60c0*/  PRMT R3, RZ, 0x7610, R3 ;  /* 0x00007610ff037816 */ /* 0x000fe20000000003 */
[----:B------:R-:W-:Y:S01]  /*60d0*/  IMAD.MOV.U32 R100, RZ, RZ, -0x1 ;  /* 0xffffffffff647424 */ /* 0x000fe200078e00ff */
[----:B------:R-:W-:Y:S01]  /*60e0*/  IADD3.X R17, R17, UR42, RZ, P0, !PT ;  /* 0x0000002a11117c10 */ /* 0x000fe200087fe4ff */
[----:B------:R-:W-:Y:S01]  /*60f0*/  IMAD.MOV.U32 R99, RZ, RZ, -0x1 ;  /* 0xffffffffff637424 */ /* 0x000fe200078e00ff */
[----:B------:R-:W-:-:S04]  /*6100*/  ISETP.GE.U32.AND P0, PT, R16, UR4, PT ;  /* 0x0000000410007c0c */ /* 0x000fc8000bf06070 */
[----:B------:R-:W-:-:S13]  /*6110*/  ISETP.GE.U32.AND.EX P0, PT, R17, UR5, PT, P0 ;  /* 0x0000000511007c0c */ /* 0x000fda000bf06100 */
[----:B------:R-:W-:Y:S05]  /*6120*/  @P0 BRA `(.L_x_159) ;  /* 0x00000004004c0947 */ /* 0x000fea0003800000 */
[----:B------:R-:W0:Y:S01]  /*6130*/  LDC.64 R10, c[0x0][0x628] ;  /* 0x00018a00ff0a7b82 */ /* 0x000e220000000a00 */
[----:B---3--:R-:W3:Y:S01]  /*6140*/  S2R R12, SR_CTAID.X ;  /* 0x00000000000c7919 */ /* 0x008ee20000002500 */
[----:B-12-4-:R-:W-:Y:S02]  /*6150*/  IMAD.MOV.U32 R8, RZ, RZ, R16 ;  /* 0x000000ffff087224 */ /* 0x016fe400078e0010 */
[----:B------:R-:W-:Y:S01]  /*6160*/  IMAD.MOV.U32 R9, RZ, RZ, R17 ;  /* 0x000000ffff097224 */ /* 0x000fe200078e0011 */
[----:B------:R-:W1:Y:S03]  /*6170*/  S2R R20, SR_CTAID.Y ;  /* 0x0000000000147919 */ /* 0x000e660000002600 */
[----:B------:R-:W2:Y:S08]  /*6180*/  LDC R0, c[0x0][0x630] ;  /* 0x00018c00ff007b82 */ /* 0x000eb00000000800 */
[----:B------:R-:W4:Y:S01]  /*6190*/  LDC.64 R14, c[0x0][0x620] ;  /* 0x00018800ff0e7b82 */ /* 0x000f220000000a00 */
[----:B0-----:R-:W-:-:S04]  /*61a0*/  ISETP.NE.U32.AND P0, PT, R10, RZ, PT ;  /* 0x000000ff0a00720c */ /* 0x001fc80003f05070 */
[----:B------:R-:W-:-:S13]  /*61b0*/  ISETP.NE.AND.EX P0, PT, R11, RZ, PT, P0 ;  /* 0x000000ff0b00720c */ /* 0x000fda0003f05300 */
[----:B-1234-:R-:W-:Y:S05]  /*61c0*/  @!P0 BRA `(.L_x_160) ;  /* 0x0000000000288947 */ /* 0x01efea0003800000 */
        /* <DEDUP_REMOVED lines=10> */
.L_x_160:
[-CC-:B------:R-:W-:Y:S01]  /*6270*/  SHF.R.U64 R99, R8, R0.reuse, R9.reuse ;  /* 0x0000000008637219 */ /* 0x180fe20000001209 */
[----:B------:R-:W0:Y:S01]  /*6280*/  LDC.64 R26, c[0x0][0x640] ;  /* 0x00019000ff1a7b82 */ /* 0x000e220000000a00 */
[----:B------:R-:W-:Y:S01]  /*6290*/  SHF.R.U32.HI R0, RZ, R0, R9 ;  /* 0x00000000ff007219 */ /* 0x000fe20000011609 */
[----:B------:R-:W-:Y:S01]  /*62a0*/  ULDC UR4, c[0x0][0x150] ;  /* 0x0000540000047ab9 */ /* 0x000fe20000000800 */
[----:B------:R-:W-:Y:S02]  /*62b0*/  IADD3 R3, P0, RZ, -R99, RZ ;  /* 0x80000063ff037210 */ /* 0x000fe40007f1e0ff */
[----:B------:R-:W-:-:S03]  /*62c0*/  I2FP.F32.U32 R7, R12 ;  /* 0x0000000c00077245 */ /* 0x000fc60000201000 */
[----:B------:R-:W1:Y:S01]  /*62d0*/  LDC R6, c[0x0][0x618] ;  /* 0x00018600ff067b82 */ /* 0x000e620000000800 */
[----:B------:R-:W-:Y:S02]  /*62e0*/  IMAD.X R5, RZ, RZ, ~R0, P0 ;  /* 0x000000ffff057224 */ /* 0x000fe400000e0e00 */
[----:B------:R-:W-:Y:S01]  /*62f0*/  FMUL R7, R7, UR4 ;  /* 0x0000000407077c20 */ /* 0x000fe20008400000 */
[----:B------:R-:W-:Y:S01]  /*6300*/  ULDC UR4, c[0x0][0x154] ;  /* 0x0000550000047ab9 */ /* 0x000fe20000000800 */
[-C--:B------:R-:W-:Y:S02]  /*6310*/  IMAD R0, R5, R14.reuse, RZ ;  /* 0x0000000e05007224 */ /* 0x080fe400078e02ff */
[C---:B------:R-:W-:Y:S01]  /*6320*/  IMAD.WIDE.U32 R4, R3.reuse, R14, R16 ;  /* 0x0000000e03047225 */ /* 0x040fe200078e0010 */
[----:B------:R-:W2:Y:S01]  /*6330*/  LDC R11, c[0x0][0x608] ;  /* 0x00018200ff0b7b82 */ /* 0x000ea20000000800 */
[----:B------:R-:W3:Y:S02]  /*6340*/  F2I.U32.TRUNC.NTZ R7, R7 ;  /* 0x0000000700077305 */ /* 0x000ee4000020f000 */
[----:B------:R-:W-:-:S04]  /*6350*/  IMAD R3, R3, R15, R0 ;  /* 0x0000000f03037224 */ /* 0x000fc800078e0200 */
[----:B------:R-:W-:Y:S01]  /*6360*/  IMAD.IADD R3, R5, 0x1, R3 ;  /* 0x0000000105037824 */ /* 0x000fe200078e0203 */
[----:B------:R-:W4:Y:S01]  /*6370*/  LDC R8, c[0x0][0x658] ;  /* 0x00019600ff087b82 */ /* 0x000f220000000800 */
[----:B------:R-:W-:Y:S02]  /*6380*/  I2FP.F32.U32 R5, R20 ;  /* 0x0000001400057245 */ /* 0x000fe40000201000 */
[----:B0-----:R-:W-:-:S04]  /*6390*/  ISETP.NE.U32.AND P0, PT, R26, RZ, PT ;  /* 0x000000ff1a00720c */ /* 0x001fc80003f05070 */
[----:B------:R-:W-:Y:S01]  /*63a0*/  ISETP.NE.AND.EX P0, PT, R27, RZ, PT, P0 ;  /* 0x000000ff1b00720c */ /* 0x000fe20003f05300 */
[----:B------:R-:W0:Y:S01]  /*63b0*/  LDC R9, c[0x0][0x144] ;  /* 0x00005100ff097b82 */ /* 0x000e220000000800 */
[-C--:B-1----:R-:W-:Y:S01]  /*63c0*/  SHF.R.U64 R13, R4, R6.reuse, R3 ;  /* 0x00000006040d7219 */ /* 0x082fe20000001203 */
[----:B---3--:R-:W-:Y:S01]  /*63d0*/  IMAD.MOV R7, RZ, RZ, -R7 ;  /* 0x000000ffff077224 */ /* 0x008fe200078e0a07 */
[----:B------:R-:W-:Y:S01]  /*63e0*/  SHF.R.U32.HI R0, RZ, R6, R3 ;  /* 0x00000006ff007219 */ /* 0x000fe20000011603 */
[----:B------:R-:W-:-:S04]  /*63f0*/  FMUL R6, R5, UR4 ;  /* 0x0000000405067c20 */ /* 0x000fc80008400000 */
[----:B------:R-:W1:Y:S01]  /*6400*/  LDC R21, c[0x0][0x148] ;  /* 0x00005200ff157b82 */ /* 0x000e620000000800 */
[----:B------:R3:W0:Y:S01]  /*6410*/  F2I.U32.TRUNC.NTZ R14, R6 ;  /* 0x00000006000e7305 */ /* 0x000622000020f000 */
[-CC-:B--2---:R-:W-:Y:S02]  /*6420*/  SHF.R.U64 R10, R13, R11.reuse, R0.reuse ;  /* 0x0000000b0d0a7219 */ /* 0x184fe40000001200 */
[----:B------:R-:W-:-:S04]  /*6430*/  SHF.R.U32.HI R3, RZ, R11, R0 ;  /* 0x0000000bff037219 */ /* 0x000fc80000011600 */
[----:B-----5:R-:W2:Y:S01]  /*6440*/  LDC R24, c[0x0][0x648] ;  /* 0x00019200ff187b82 */ /* 0x020ea20000000800 */
[-CC-:B----4-:R-:W-:Y:S02]  /*6450*/  SHF.R.U64 R15, R10, R8.reuse, R3.reuse ;  /* 0x000000080a0f7219 */ /* 0x190fe40000001203 */
[----:B------:R-:W-:-:S03]  /*6460*/  SHF.R.U32.HI R5, RZ, R8, R3 ;  /* 0x00000008ff057219 */ /* 0x000fc60000011603 */
[----:B------:R-:W-:Y:S02]  /*6470*/  IMAD.MOV.U32 R4, RZ, RZ, R15 ;  /* 0x000000ffff047224 */ /* 0x000fe400078e000f */
[----:B------:R-:W4:Y:S01]  /*6480*/  LDC R28, c[0x0][0x638] ;  /* 0x00018e00ff1c7b82 */ /* 0x000f220000000800 */
[----:B0-----:R-:W-:-:S07]  /*6490*/  IMAD R25, R9, R7, R12 ;  /* 0x0000000709197224 */ /* 0x001fce00078e020c */
[----:B------:R-:W0:Y:S08]  /*64a0*/  LDC R29, c[0x0][0x610] ;  /* 0x00018400ff1d7b82 */ /* 0x000e300000000800 */
[----:B------:R-:W0:Y:S01]  /*64b0*/  LDC R30, c[0x0][0x600] ;  /* 0x00018000ff1e7b82 */ /* 0x000e220000000800 */
[----:B-1-3--:R-:W-:Y:S05]  /*64c0*/  @!P0 BRA `(.L_x_161) ;  /* 0x0000000000288947 */ /* 0x00afea0003800000 */
[----:B------:R-:W1:Y:S02]  /*64d0*/  LDC R0, c[0x0][0x64c] ;  /* 0x00019300ff007b82 */ /* 0x000e640000000800 */
[----:B-1----:R-:W-:-:S05]  /*64e0*/  IADD3 R3, P0, R15, R0, RZ ;  /* 0x000000000f037210 */ /* 0x002fca0007f1e0ff */
        /* <DEDUP_REMOVED lines=8> */
.L_x_161:
[----:B------:R-:W-:Y:S01]  /*6570*/  ISETP.NE.AND P0, PT, R2, 0x1, PT ;  /* 0x000000010200780c */ /* 0x000fe20003f05270 */
[----:B------:R-:W-:Y:S01]  /*6580*/  IMAD.MOV R14, RZ, RZ, -R14 ;  /* 0x000000ffff0e7224 */ /* 0x000fe200078e0a0e */
[----:B--2---:R-:W-:Y:S02]  /*6590*/  SHF.R.U64 R0, R4, R24, R5 ;  /* 0x0000001804007219 */ /* 0x004fe40000001205 */
[----:B------:R-:W-:Y:S02]  /*65a0*/  LOP3.LUT R3, R10, R97, RZ, 0xc0, !PT ;  /* 0x000000610a037212 */ /* 0x000fe400078ec0ff */
[----:B------:R-:W-:Y:S01]  /*65b0*/  LOP3.LUT R6, R13, R96, RZ, 0xc0, !PT ;  /* 0x000000600d067212 */ /* 0x000fe200078ec0ff */
[----:B------:R-:W-:Y:S02]  /*65c0*/  IMAD.MOV R4, RZ, RZ, -R0 ;  /* 0x000000ffff047224 */ /* 0x000fe400078e0a00 */
[----:B------:R-:W-:Y:S02]  /*65d0*/  IMAD R0, R92, R0, R3 ;  /* 0x000000005c007224 */ /* 0x000fe400078e0203 */
[----:B----4-:R-:W-:-:S02]  /*65e0*/  IMAD R3, R4, R28, R15 ;  /* 0x0000001c04037224 */ /* 0x010fc400078e020f */
[----:B------:R-:W-:Y:S02]  /*65f0*/  @P0 IMAD R25, R21, R14, R20 ;  /* 0x0000000e15190224 */ /* 0x000fe400078e0214 */
[----:B0-----:R-:W-:Y:S02]  /*6600*/  IMAD R5, R3, R30, R6 ;  /* 0x0000001e03057224 */ /* 0x001fe400078e0206 */
[----:B------:R-:W-:Y:S02]  /*6610*/  IMAD R0, R0, R29, R25 ;  /* 0x0000001d00007224 */ /* 0x000fe400078e0219 */
[----:B------:R-:W-:-:S03]  /*6620*/  IMAD.MOV.U32 R4, RZ, RZ, 0x1 ;  /* 0x00000001ff047424 */ /* 0x000fc600078e00ff */
[----:B------:R-:W-:Y:S02]  /*6630*/  SEL R100, R5, R0, !P0 ;  /* 0x0000000005647207 */ /* 0x000fe40004000000 */
[----:B------:R-:W-:Y:S02]  /*6640*/  PRMT R3, R4, 0x7610, R3 ;  /* 0x0000761004037816 */ /* 0x000fe40000000003 */
[----:B------:R-:W-:-:S07]  /*6650*/  SEL R0, R0, R5, !P0 ;  /* 0x0000000500007207 */ /* 0x000fce0004000000 */
.L_x_159:
[----:B------:R-:W-:Y:S01]  /*6660*/  UIADD3 UR41, UR43, UR41, URZ ;  /* 0x000000292b297290 */ /* 0x000fe2000fffe03f */
[----:B------:R-:W-:Y:S01]  /*6670*/  LOP3.LUT P0, RZ, R3, 0xff, RZ, 0xc0, !PT ;  /* 0x000000ff03ff7812 */ /* 0x000fe2000780c0ff */
[----:B------:R-:W-:Y:S02]  /*6680*/  IMAD.MOV.U32 R101, RZ, RZ, R0 ;  /* 0x000000ffff657224 */ /* 0x000fe400078e0000 */
[----:B------:R-:W-:Y:S02]  /*6690*/  USHF.R.U32.HI UR4, URZ, 0x2, UR41 ;  /* 0x000000023f047899 */ /* 0x000fe40008011629 */
[----:B------:R-:W-:Y:S02]  /*66a0*/  UISETP.GT.U32.AND UP1, UPT, UR41, 0x3, UPT ;  /* 0x000000032900788c */ /* 0x000fe4000bf24070 */
[----:B------:R-:W-:Y:S02]  /*66b0*/  ULOP3.LUT UR4, UR4, 0x1, URZ, 0xc0, !UPT ;  /* 0x0000000104047892 */ /* 0x000fe4000f8ec03f */
[----:B------:R-:W-:-:S02]  /*66c0*/  UISETP.LT.U32.AND UP1, UPT, UR43, 0x4, UP1 ;  /* 0x000000042b00788c */ /* 0x000fc40008f21070 */
[----:B------:R-:W-:Y:S02]  /*66d0*/  UISETP.NE.U32.AND UP0, UPT, UR4, 0x1, UPT ;  /* 0x000000010400788c */ /* 0x000fe4000bf05070 */
[----:B------:R-:W-:Y:S02]  /*66e0*/  USEL UR5, URZ, 0x1, !UP1 ;  /* 0x000000013f057887 */ /* 0x000fe4000c800000 */
[----:B------:R-:W-:Y:S02]  /*66f0*/  UISETP.GT.U32.AND UP0, UPT, UR43, 0x3, !UP0 ;  /* 0x000000032b00788c */ /* 0x000fe4000c704070 */
[----:B------:R-:W-:Y:S02]  /*6700*/  ULOP3.LUT UR41, UR41, 0x3, URZ, 0xc0, !UPT ;  /* 0x0000000329297892 */ /* 0x000fe4000f8ec03f */
[----:B------:R-:W-:-:S04]  /*6710*/  USEL UR4, URZ, 0x1, !UP0 ;  /* 0x000000013f047887 */ /* 0x000fc8000c000000 */
[----:B------:R-:W-:Y:S01]  /*6720*/  ULOP3.LUT UR40, UR4, UR40, UR5, 0x96, !UPT ;  /* 0x0000002804287292 */ /* 0x000fe2000f8e9605 */
[----:B------:R-:W-:Y:S11]  /*6730*/  @P0 BRA `(.L_x_162) ;  /* 0xffffffac00340947 */ /* 0x000ff6000383ffff */
[----:B------:R-:W-:Y:S05]  /*6740*/  EXIT ;  /* 0x000000000000794d */ /* 0x000fea0003800000 */
.L_x_7:
        /* <DEDUP_REMOVED lines=26> */
.L_x_164:
[----:B------:R-:W0:Y:S01]  /*68f0*/  LDC.64 R28, c[0x0][0x640] ;  /* 0x00019000ff1c7b82 */ /* 0x000e220000000a00 */
[-CC-:B------:R-:W-:Y:S01]  /*6900*/  SHF.R.U64 R21, R14, R6.reuse, R15.reuse ;  /* 0x000000060e157219 */ /* 0x180fe2000000120f */
[----:B------:R-:W-:Y:S01]  /*6910*/  IMAD.MOV.U32 R30, RZ, RZ, 0x1 ;  /* 0x00000001ff1e7424 */ /* 0x000fe200078e00ff */
[----:B------:R-:W-:Y:S02]  /*6920*/  SHF.R.U32.HI R6, RZ, R6, R15 ;  /* 0x00000006ff067219 */ /* 0x000fe4000001160f */
[----:B------:R-:W-:-:S03]  /*6930*/  IADD3 R13, P0, RZ, -R21, RZ ;  /* 0x80000015ff0d7210 */ /* 0x000fc60007f1e0ff */
[----:B------:R-:W1:Y:S02]  /*6940*/  LDC R12, c[0x0][0x618] ;  /* 0x00018600ff0c7b82 */ /* 0x000e640000000800 */
[----:B------:R-:W-:-:S04]  /*6950*/  IMAD.X R11, RZ, RZ, ~R6, P0 ;  /* 0x000000ffff0b7224 */ /* 0x000fc800000e0e06 */
[-C--:B------:R-:W-:Y:S02]  /*6960*/  IMAD R6, R11, R24.reuse, RZ ;  /* 0x000000180b067224 */ /* 0x080fe400078e02ff */
[----:B------:R-:W2:Y:S01]  /*6970*/  LDC R14, c[0x0][0x608] ;  /* 0x00018200ff0e7b82 */ /* 0x000ea20000000800 */
[----:B------:R-:W-:-:S04]  /*6980*/  IMAD.WIDE.U32 R10, R13, R24, R16 ;  /* 0x000000180d0a7225 */ /* 0x000fc800078e0010 */
[----:B------:R-:W-:-:S03]  /*6990*/  IMAD R13, R13, R25, R6 ;  /* 0x000000190d0d7224 */ /* 0x000fc600078e0206 */
[----:B------:R-:W3:Y:S01]  /*69a0*/  LDC R27, c[0x0][0x658] ;  /* 0x00019600ff1b7b82 */ /* 0x000ee20000000800 */
[----:B------:R-:W-:Y:S01]  /*69b0*/  IMAD.IADD R11, R11, 0x1, R13 ;  /* 0x000000010b0b7824 */ /* 0x000fe200078e020d */
[----:B0-----:R-:W-:-:S04]  /*69c0*/  ISETP.NE.U32.AND P0, PT, R28, RZ, PT ;  /* 0x000000ff1c00720c */ /* 0x001fc80003f05070 */
[----:B------:R-:W-:Y:S02]  /*69d0*/  ISETP.NE.AND.EX P0, PT, R29, RZ, PT, P0 ;  /* 0x000000ff1d00720c */ /* 0x000fe40003f05300 */
[----:B------:R-:W0:Y:S01]  /*69e0*/  LDC R20, c[0x0][0x600] ;  /* 0x00018000ff147b82 */ /* 0x000e220000000800 */
[-CC-:B-1----:R-:W-:Y:S01]  /*69f0*/  SHF.R.U64 R8, R10, R12.reuse, R11.reuse ;  /* 0x0000000c0a087219 */ /* 0x182fe2000000120b */
[----:B------:R-:W-:Y:S01]  /*6a00*/  IMAD.MOV.U32 R10, RZ, RZ, -0x1 ;  /* 0xffffffffff0a7424 */ /* 0x000fe200078e00ff */
[----:B------:R-:W-:-:S05]  /*6a10*/  SHF.R.U32.HI R11, RZ, R12, R11 ;  /* 0x0000000cff0b7219 */ /* 0x000fca000001160b */
[----:B------:R-:W1:Y:S01]  /*6a20*/  LDC R24, c[0x0][0x648] ;  /* 0x00019200ff187b82 */ /* 0x000e620000000800 */
[-CC-:B--2---:R-:W-:Y:S02]  /*6a30*/  SHF.R.U64 R23, R8, R14.reuse, R11.reuse ;  /* 0x0000000e08177219 */ /* 0x184fe4000000120b */
[----:B------:R-:W-:-:S05]  /*6a40*/  SHF.R.U32.HI R6, RZ, R14, R11 ;  /* 0x0000000eff067219 */ /* 0x000fca000001160b */
[----:B------:R-:W2:Y:S01]  /*6a50*/  LDC R26, c[0x0][0x638] ;  /* 0x00018e00ff1a7b82 */ /* 0x000ea20000000800 */
[-C--:B---3--:R-:W-:Y:S02]  /*6a60*/  SHF.L.U32 R10, R10, R27.reuse, RZ ;  /* 0x0000001b0a0a7219 */ /* 0x088fe400000006ff */
[-CC-:B------:R-:W-:Y:S02]  /*6a70*/  SHF.R.U64 R25, R23, R27.reuse, R6.reuse ;  /* 0x0000001b17197219 */ /* 0x180fe40000001206 */
[----:B------:R-:W-:Y:S02]  /*6a80*/  LOP3.LUT R32, RZ, R10, RZ, 0x33, !PT ;  /* 0x0000000aff207212 */ /* 0x000fe400078e33ff */
[----:B------:R-:W-:Y:S01]  /*6a90*/  SHF.R.U32.HI R11, RZ, R27, R6 ;  /* 0x0000001bff0b7219 */ /* 0x000fe20000011606 */
[----:B------:R-:W3:Y:S01]  /*6aa0*/  LDC R31, c[0x0][0x610] ;  /* 0x00018400ff1f7b82 */ /* 0x000ee20000000800 */
[----:B------:R-:W-:Y:S01]  /*6ab0*/  IMAD.MOV.U32 R10, RZ, RZ, R25 ;  /* 0x000000ffff0a7224 */ /* 0x000fe200078e0019 */
[----:B------:R-:W-:Y:S06]  /*6ac0*/  @!P0 BRA `(.L_x_165) ;  /* 0x0000000000288947 */ /* 0x000fec0003800000 */
        /* <DEDUP_REMOVED lines=10> */
.L_x_165:
[----:B------:R-:W-:Y:S02]  /*6b70*/  ISETP.NE.AND P0, PT, R2, 0x1, PT ;  /* 0x000000010200780c */ /* 0x000fe40003f05270 */
[----:B-1----:R-:W-:Y:S01]  /*6b80*/  SHF.R.U64 R6, R10, R24, R11 ;  /* 0x000000180a067219 */ /* 0x002fe2000000120b */
[----:B0-----:R-:W-:Y:S01]  /*6b90*/  VIADD R11, R20, 0xffffffff ;  /* 0xffffffff140b7836 */ /* 0x001fe20000000000 */
[----:B------:R-:W-:Y:S02]  /*6ba0*/  SHF.L.U32 R30, R30, R27, RZ ;  /* 0x0000001b1e1e7219 */ /* 0x000fe400000006ff */
[----:B------:R-:W-:Y:S01]  /*6bb0*/  LOP3.LUT R5, R23, R32, RZ, 0xc0, !PT ;  /* 0x0000002017057212 */ /* 0x000fe200078ec0ff */
[----:B------:R-:W-:-:S04]  /*6bc0*/  IMAD.MOV R10, RZ, RZ, -R6 ;  /* 0x000000ffff0a7224 */ /* 0x000fc800078e0a06 */
[----:B------:R-:W-:Y:S01]  /*6bd0*/  IMAD R6, R30, R6, R5 ;  /* 0x000000061e067224 */ /* 0x000fe200078e0205 */
[----:B------:R-:W-:Y:S01]  /*6be0*/  LOP3.LUT R5, R8, R11, RZ, 0xc0, !PT ;  /* 0x0000000b08057212 */ /* 0x000fe200078ec0ff */
[----:B------:R-:W-:Y:S02]  /*6bf0*/  @P0 IMAD R7, R9, R22, R4 ;  /* 0x0000001609070224 */ /* 0x000fe400078e0204 */
[----:B--2---:R-:W-:Y:S02]  /*6c00*/  IMAD R4, R10, R26, R25 ;  /* 0x0000001a0a047224 */ /* 0x004fe400078e0219 */
[----:B---3--:R-:W-:Y:S02]  /*6c10*/  IMAD R7, R6, R31, R7 ;  /* 0x0000001f06077224 */ /* 0x008fe400078e0207 */
[----:B------:R-:W-:Y:S02]  /*6c20*/  IMAD R4, R4, R20, R5 ;  /* 0x0000001404047224 */ /* 0x000fe400078e0205 */
[----:B------:R-:W-:-:S02]  /*6c30*/  IMAD.MOV.U32 R8, RZ, RZ, 0x1 ;  /* 0x00000001ff087424 */ /* 0x000fc400078e00ff */
[----:B------:R-:W-:Y:S01]  /*6c40*/  IMAD.MOV.U32 R6, RZ, RZ, R21 ;  /* 0x000000ffff067224 */ /* 0x000fe200078e0015 */
[----:B------:R-:W-:Y:S02]  /*6c50*/  SEL R19, R4, R7, !P0 ;  /* 0x0000000704137207 */ /* 0x000fe40004000000 */
[----:B------:R-:W-:-:S07]  /*6c60*/  SEL R20, R7, R4, !P0 ;  /* 0x0000000407147207 */ /* 0x000fce0004000000 */
.L_x_163:
[----:B------:R-:W-:-:S08]  /*6c70*/  NOP ;  /* 0x0000000000007918 */ /* 0x000fd00000000000 */
[----:B------:R-:W0:-:S00]  /*6c80*/  USETMAXREG.DEALLOC.CTAPOOL 0x28 ;  /* 0x00000028000079c8 */ /* 0x000e0000080e0500 */
[----:B0-----:R-:W-:-:S13]  /*6c90*/  ISETP.NE.AND P0, PT, R3, RZ, PT ;  /* 0x000000ff0300720c */ /* 0x001fda0003f05270 */
[----:B------:R-:W-:Y:S05]  /*6ca0*/  @P0 EXIT ;  /* 0x000000000000094d */ /* 0x000fea0003800000 */
[----:B------:R-:W-:Y:S01]  /*6cb0*/  LOP3.LUT P0, RZ, R8, 0xff, RZ, 0xc0, !PT ;  /* 0x000000ff08ff7812 */ /* 0x000fe2000780c0ff */
[----:B------:R-:W-:Y:S02]  /*6cc0*/  IMAD.MOV.U32 R3, RZ, RZ, 0x1 ;  /* 0x00000001ff037424 */ /* 0x000fe400078e00ff */
[----:B------:R-:W-:-:S10]  /*6cd0*/  IMAD.MOV.U32 R8, RZ, RZ, RZ ;  /* 0x000000ffff087224 */ /* 0x000fd400078e00ff */
[----:B------:R-:W-:Y:S05]  /*6ce0*/  @!P0 BRA `(.L_x_166) ;  /* 0x0000000c00488947 */ /* 0x000fea0003800000 */
[----:B------:R-:W0:Y:S01]  /*6cf0*/  LDC R3, c[0x0][0x28c] ;  /* 0x0000a300ff037b82 */ /* 0x000e220000000800 */
[----:B------:R-:W-:Y:S01]  /*6d00*/  ULDC UR5, c[0x0][0x658] ;  /* 0x0001960000057ab9 */ /* 0x000fe20000000800 */
[----:B------:R-:W-:Y:S01]  /*6d10*/  UMOV UR6, 0xffffffff ;  /* 0xffffffff00067882 */ /* 0x000fe20000000000 */
[----:B------:R-:W-:Y:S01]  /*6d20*/  BSSY B0, `(.L_x_166) ;  /* 0x00000ce000007945 */ /* 0x000fe20003800000 */
[----:B------:R-:W-:Y:S01]  /*6d30*/  USHF.L.U32 UR6, UR6, UR5, URZ ;  /* 0x0000000506067299 */ /* 0x000fe2000800063f */
[----:B------:R-:W-:Y:S01]  /*6d40*/  IMAD.MOV.U32 R10, RZ, RZ, 0x1 ;  /* 0x00000001ff0a7424 */ /* 0x000fe200078e00ff */
[----:B------:R-:W-:Y:S01]  /*6d50*/  LOP3.LUT R13, R18, 0x2, RZ, 0xfc, !PT ;  /* 0x00000002120d7812 */ /* 0x000fe200078efcff */
[----:B------:R-:W-:Y:S01]  /*6d60*/  IMAD.MOV.U32 R8, RZ, RZ, RZ ;  /* 0x000000ffff087224 */ /* 0x000fe200078e00ff */
[----:B------:R-:W1:Y:S01]  /*6d70*/  S2UR UR8, SR_CgaCtaId ;  /* 0x00000000000879c3 */ /* 0x000e620000008800 */
[----:B------:R-:W-:Y:S01]  /*6d80*/  ULDC UR4, c[0x0][0x600] ;  /* 0x0001800000047ab9 */ /* 0x000fe20000000800 */
[----:B------:R-:W-:Y:S01]  /*6d90*/  UMOV UR7, 0x1 ;  /* 0x0000000100077882 */ /* 0x000fe20000000000 */
[----:B------:R-:W-:-:S02]  /*6da0*/  UIADD3 UR4, UR4, -0x1, URZ ;  /* 0xffffffff04047890 */ /* 0x000fc4000fffe03f */
[----:B------:R-:W-:Y:S02]  /*6db0*/  USHF.L.U32 UR21, UR7, UR5, URZ ;  /* 0x0000000507157299 */ /* 0x000fe4000800063f */
[----:B------:R-:W-:Y:S01]  /*6dc0*/  ULOP3.LUT UR13, URZ, UR6, URZ, 0x33, !UPT ;  /* 0x000000063f0d7292 */ /* 0x000fe2000f8e333f */
[----:B------:R-:W-:Y:S01]  /*6dd0*/  ULDC.64 UR30, c[0x0][0x198] ;  /* 0x00006600001e7ab9 */ /* 0x000fe20000000a00 */
[----:B0-----:R-:W-:-:S05]  /*6de0*/  VIADD R3, R3, 0x3f ;  /* 0x0000003f03037836 */ /* 0x001fca0000000000 */
[----:B------:R-:W-:Y:S01]  /*6df0*/  SHF.R.S32.HI R4, RZ, 0x1f, R3 ;  /* 0x0000001fff047819 */ /* 0x000fe20000011403 */
[----:B-1----:R-:W-:-:S03]  /*6e00*/  IMAD.U32 R11, RZ, RZ, UR8 ;  /* 0x00000008ff0b7e24 */ /* 0x002fc6000f8e00ff */
[----:B------:R-:W-:Y:S01]  /*6e10*/  LEA.HI R4, R4, R3, RZ, 0x6 ;  /* 0x0000000304047211 */ /* 0x000fe200078f30ff */
[----:B------:R-:W-:-:S03]  /*6e20*/  IMAD.MOV.U32 R3, RZ, RZ, 0x1 ;  /* 0x00000001ff037424 */ /* 0x000fc600078e00ff */
[----:B------:R-:W-:-:S05]  /*6e30*/  SHF.R.S32.HI R9, RZ, 0x6, R4 ;  /* 0x00000006ff097819 */ /* 0x000fca0000011404 */
[----:B------:R-:W-:-:S07]  /*6e40*/  VIADD R12, R9, 0x1 ;  /* 0x00000001090c7836 */ /* 0x000fce0000000000 */
.L_x_177:
[----:B------:R-:W-:-:S03]  /*6e50*/  UMOV UR5, 0xffffffff ;  /* 0xffffffff00057882 */ /* 0x000fc60000000000 */
[----:B------:R-:W-:Y:S05]  /*6e60*/  BRA.DIV UR5, `(.L_x_167) ;  /* 0x0000000e05d07947 */ /* 0x000fea000b800000 */
[----:B------:R-:W-:-:S13]  /*6e70*/  ELECT P6, URZ, PT ;  /* 0x00000000003f782f */ /* 0x000fda00038c0000 */
.L_x_188:
[----:B------:R-:W-:Y:S04]  /*6e80*/  BSSY B1, `(.L_x_168) ;  /* 0x0000044000017945 */ /* 0x000fe80003800000 */
[----:B------:R-:W-:Y:S05]  /*6e90*/  @!P6 BRA `(.L_x_169) ;  /* 0x000000040008e947 */ /* 0x000fea0003800000 */
[----:B------:R-:W0:Y:S02]  /*6ea0*/  LDC R4, c[0x0][0x28c] ;  /* 0x0000a300ff047b82 */ /* 0x000e240000000800 */
[----:B0-----:R-:W-:-:S13]  /*6eb0*/  ISETP.GE.AND P0, PT, R4, 0x1, PT ;  /* 0x000000010400780c */ /* 0x001fda0003f06270 */
[----:B------:R-:W-:Y:S05]  /*6ec0*/  @!P0 BRA `(.L_x_169) ;  /* 0x0000000000fc8947 */ /* 0x000fea0003800000 */
[----:B------:R-:W-:Y:S02]  /*6ed0*/  IMAD R20, R20, 0x8, R11 ;  /* 0x0000000814147824 */ /* 0x000fe400078e020b */
[----:B------:R-:W-:Y:S02]  /*6ee0*/  IMAD.SHL.U32 R19, R19, 0x80, RZ ;  /* 0x0000008013137824 */ /* 0x000fe400078e00ff */
[----:B------:R-:W-:Y:S02]  /*6ef0*/  IMAD.MOV.U32 R22, RZ, RZ, RZ ;  /* 0x000000ffff167224 */ /* 0x000fe400078e00ff */
[----:B------:R-:W-:Y:S02]  /*6f00*/  IMAD.MOV.U32 R4, RZ, RZ, R12 ;  /* 0x000000ffff047224 */ /* 0x000fe400078e000c */
[----:B------:R-:W-:Y:S02]  /*6f10*/  IMAD.MOV.U32 R5, RZ, RZ, R3 ;  /* 0x000000ffff057224 */ /* 0x000fe400078e0003 */
[----:B------:R-:W-:-:S02]  /*6f20*/  IMAD.MOV.U32 R14, RZ, RZ, R8 ;  /* 0x000000ffff0e7224 */ /* 0x000fc400078e0008 */
[----:B------:R-:W-:Y:S02]  /*6f30*/  IMAD.SHL.U32 R21, R20, 0x10, RZ ;  /* 0x0000001014157824 */ /* 0x000fe400078e00ff */
[----:B------:R-:W-:-:S07]  /*6f40*/  VIADD R24, R19, 0x40 ;  /* 0x0000004013187836 */ /* 0x000fce0000000000 */
.L_x_172:
[----:B------:R-:W0:Y:S01]  /*6f50*/  S2UR UR5, SR_CgaCtaId ;  /* 0x00000000000579c3 */ /* 0x000e220000008800 */
[----:B------:R-:W-:Y:S02]  /*6f60*/  MOV R20, 0x400 ;  /* 0x0000040000147802 */ /* 0x000fe40000000f00 */
[----:B------:R-:W-:Y:S02]  /*6f70*/  SHF.L.U32 R7, R5, 0x1f, RZ ;  /* 0x0000001f05077819 */ /* 0x000fe400000006ff */
[----:B------:R-:W-:-:S13]  /*6f80*/  ISETP.NE.AND P1, PT, R0, RZ, PT ;  /* 0x000000ff0000720c */ /* 0x000fda0003f25270 */
[----:B------:R-:W1:Y:S01]  /*6f90*/  @!P1 LDC R15, c[0x0][0x500] ;  /* 0x00014000ff0f9b82 */ /* 0x000e620000000800 */
[----:B0-----:R-:W-:-:S05]  /*6fa0*/  IMAD.U32 R11, RZ, RZ, UR5 ;  /* 0x00000005ff0b7e24 */ /* 0x001fca000f8e00ff */
[----:B------:R-:W-:-:S05]  /*6fb0*/  LEA R23, R11, R20, 0x18 ;  /* 0x000000140b177211 */ /* 0x000fca00078ec0ff */
[----:B------:R-:W-:-:S04]  /*6fc0*/  IMAD R20, R14, 0x8, R23 ;  /* 0x000000080e147824 */ /* 0x000fc800078e0217 */
[----:B------:R-:W0:Y:S02]  /*6fd0*/  SYNCS.PHASECHK.TRANS64.TRYWAIT P0, [R20+URZ+0x20], R7 ;  /* 0x00002007140075a7 */ /* 0x000e24000800017f */
[----:B01----:R-:W-:Y:S05]  /*6fe0*/  @!P0 BRA `(.L_x_170) ;  /* 0x0000000c00908947 */ /* 0x003fea0003800000 */
.L_x_189:
[----:B0-----:R-:W-:Y:S01]  /*6ff0*/  PRMT R7, R13, 0x9910, RZ ;  /* 0x000099100d077816 */ /* 0x001fe200000000ff */
[----:B------:R0:W-:Y:S03]  /*7000*/  @!P1 SYNCS.ARRIVE.TRANS64 RZ, [R20+URZ], R15 ;  /* 0x0000000f14ff99a7 */ /* 0x0001e6000800003f */
[----:B------:R-:W-:-:S13]  /*7010*/  ISETP.NE.AND P0, PT, R7, 0x2, PT ;  /* 0x000000020700780c */ /* 0x000fda0003f05270 */
[----:B0-----:R-:W-:Y:S05]  /*7020*/  @P0 BRA `(.L_x_171) ;  /* 0x0000000000040947 */ /* 0x001fea0003800000 */
[----:B------:R-:W-:Y:S01]  /*7030*/  BPT.TRAP 0x1 ;  /* 0x000000040000795c */ /* 0x000fe20000300000 */
.L_x_171:
[----:B------:R-:W-:Y:S01]  /*7040*/  IMAD R7, R14, 0x8, R11 ;  /* 0x000000080e077824 */ /* 0x000fe200078e020b */
[----:B------:R-:W-:Y:S01]  /*7050*/  R2UR UR27, R22 ;  /* 0x00000000161b72ca */ /* 0x000fe200000e0000 */
[----:B------:R-:W-:Y:S01]  /*7060*/  VIADD R4, R4, 0xffffffff ;  /* 0xffffffff04047836 */ /* 0x000fe20000000000 */
[----:B------:R-:W-:Y:S01]  /*7070*/  R2UR UR9, R20 ;  /* 0x00000000140972ca */ /* 0x000fe200000e0000 */
[----:B------:R-:W-:Y:S01]  /*7080*/  IMAD.SHL.U32 R7, R7, 0x400, RZ ;  /* 0x0000040007077824 */ /* 0x000fe200078e00ff */
[----:B------:R-:W-:Y:S01]  /*7090*/  R2UR UR12, R6 ;  /* 0x00000000060c72ca */ /* 0x000fe200000e0000 */
[----:B------:R-:W-:Y:S01]  /*70a0*/  UIADD3 UR6, UP0, UR30, 0xf0, URZ ;  /* 0x000000f01e067890 */ /* 0x000fe2000ff1e03f */
[----:B------:R-:W-:Y:S01]  /*70b0*/  R2UR UR11, R21 ;  /* 0x00000000150b72ca */ /* 0x000fe200000e0000 */
[--C-:B------:R-:W-:Y:S01]  /*70c0*/  IMAD R7, R7, 0x2, R23.reuse ;  /* 0x0000000207077824 */ /* 0x100fe200078e0217 */
[----:B------:R-:W-:Y:S01]  /*70d0*/  UIADD3 UR32, UP1, UR30, 0x1f0, URZ ;  /* 0x000001f01e207890 */ /* 0x000fe2000ff3e03f */
[C---:B------:R-:W-:Y:S01]  /*70e0*/  IMAD R23, R14.reuse, 0x4000, R23 ;  /* 0x000040000e177824 */ /* 0x040fe200078e0217 */
[----:B------:R-:W-:Y:S01]  /*70f0*/  R2UR UR26, R19 ;  /* 0x00000000131a72ca */ /* 0x000fe200000e0000 */
[----:B------:R-:W-:Y:S01]  /*7100*/  UIADD3.X UR7, URZ, UR31, URZ, UP0, !UPT ;  /* 0x0000001f3f077290 */ /* 0x000fe200087fe43f */
[----:B------:R-:W-:Y:S01]  /*7110*/  R2UR UR5, R7 ;  /* 0x00000000070572ca */ /* 0x000fe200000e0000 */
[----:B------:R-:W-:Y:S01]  /*7120*/  UIADD3.X UR33, URZ, UR31, URZ, UP1, !UPT ;  /* 0x0000001f3f217290 */ /* 0x000fe20008ffe43f */
[----:B------:R-:W-:Y:S01]  /*7130*/  R2UR UR16, R23 ;  /* 0x00000000171072ca */ /* 0x000fe200000e0000 */
[----:B------:R-:W-:Y:S01]  /*7140*/  VIADD R14, R14, 0x1 ;  /* 0x000000010e0e7836 */ /* 0x000fe20000000000 */
[----:B------:R-:W-:Y:S01]  /*7150*/  R2UR UR18, R24 ;  /* 0x00000000181272ca */ /* 0x000fe200000e0000 */
[----:B------:R-:W-:Y:S01]  /*7160*/  UMOV UR22, 0xff0000 ;  /* 0x00ff000000167882 */ /* 0x000fe20000000000 */
[----:B------:R-:W-:Y:S01]  /*7170*/  ISETP.GT.AND P1, PT, R4, 0x1, PT ;  /* 0x000000010400780c */ /* 0x000fe20003f24270 */
[----:B------:R-:W-:Y:S01]  /*7180*/  UMOV UR14, 0x0 ;  /* 0x00000000000e7882 */ /* 0x000fe20000000000 */
[----:B------:R-:W-:Y:S01]  /*7190*/  ISETP.NE.AND P0, PT, R14, 0x4, PT ;  /* 0x000000040e00780c */ /* 0x000fe20003f05270 */
[----:B------:R-:W-:Y:S01]  /*71a0*/  UMOV UR15, 0x10000000 ;  /* 0x10000000000f7882 */ /* 0x000fe20000000000 */
[----:B------:R-:W-:Y:S01]  /*71b0*/  UMOV UR10, UR27 ;  /* 0x0000001b000a7c82 */ /* 0x000fe20008000000 */
[----:B------:R-:W-:Y:S01]  /*71c0*/  UMOV UR25, UR9 ;  /* 0x0000000900197c82 */ /* 0x000fe20008000000 */
[----:B------:R-:W-:Y:S01]  /*71d0*/  UMOV UR28, UR12 ;  /* 0x0000000c001c7c82 */ /* 0x000fe20008000000 */
[----:B------:R-:W-:Y:S01]  /*71e0*/  UIADD3 UR8, UR5, 0x100, URZ ;  /* 0x0000010005087890 */ /* 0x000fe2000fffe03f */
[----:B------:R-:W-:Y:S01]  /*71f0*/  SEL R20, RZ, 0x1, P0 ;  /* 0x00000001ff147807 */ /* 0x000fe20000000000 */
[----:B------:R-:W-:Y:S01]  /*7200*/  UIADD3 UR24, UR16, 0x10100, URZ ;  /* 0x0001010010187890 */ /* 0x000fe2000fffe03f */
[----:B------:R-:W-:Y:S01]  /*7210*/  VIADD R22, R22, 0x40 ;  /* 0x0000004016167836 */ /* 0x000fe20000000000 */
[----:B------:R-:W-:Y:S01]  /*7220*/  UIADD3 UR16, UR16, 0x12100, URZ ;  /* 0x0001210010107890 */ /* 0x000fe2000fffe03f */
[----:B------:R-:W-:Y:S01]  /*7230*/  LOP3.LUT R5, R5, R20, RZ, 0x3c, !PT ;  /* 0x0000001405057212 */ /* 0x000fe200078e3cff */
[----:B------:R-:W-:Y:S01]  /*7240*/  UMOV UR17, UR9 ;  /* 0x0000000900117c82 */ /* 0x000fe20008000000 */
[----:B------:R-:W-:Y:S01]  /*7250*/  UMOV UR19, UR27 ;  /* 0x0000001b00137c82 */ /* 0x000fe20008000000 */
[----:B------:R-:W-:Y:S01]  /*7260*/  UMOV UR20, UR12 ;  /* 0x0000000c00147c82 */ /* 0x000fe20008000000 */
[----:B------:R0:W-:Y:S01]  /*7270*/  UTMALDG.3D.MULTICAST [UR8], [UR6], UR22, desc[UR14] ;  /* 0x00000e08060073b4 */ /* 0x0001e20008011816 */
[----:B------:R-:W-:Y:S01]  /*7280*/  SEL R14, R14, RZ, P0 ;  /* 0x000000ff0e0e7207 */ /* 0x000fe20000000000 */
[----:B------:R0:W-:Y:S02]  /*7290*/  UTMALDG.3D [UR24], [UR32], desc[UR14] ;  /* 0x00000e18200075b4 */ /* 0x0001e40008011000 */
[----:B------:R0:W-:Y:S02]  /*72a0*/  UTMALDG.3D [UR16], [UR32], desc[UR14] ;  /* 0x00000e10200075b4 */ /* 0x0001e40008011000 */
[----:B0-----:R-:W-:Y:S05]  /*72b0*/  @P1 BRA `(.L_x_172) ;  /* 0xfffffffc00241947 */ /* 0x001fea000383ffff */
.L_x_169:
[----:B------:R-:W-:Y:S05]  /*72c0*/  BSYNC B1 ;  /* 0x0000000000017941 */ /* 0x000fea0003800000 */
.L_x_168:
[----:B------:R-:W-:Y:S01]  /*72d0*/  LOP3.LUT P1, RZ, R10, 0xff, RZ, 0xc0, !PT ;  /* 0x000000ff0aff7812 */ /* 0x000fe2000782c0ff */
[----:B------:R-:W-:Y:S01]  /*72e0*/  IMAD.IADD R8, R9, 0x1, R8 ;  /* 0x0000000109087824 */ /* 0x000fe200078e0208 */
[----:B------:R-:W-:Y:S01]  /*72f0*/  IADD3 R16, P2, R16, UR36, RZ ;  /* 0x0000002410107c10 */ /* 0x000fe2000ff5e0ff */
[----:B------:R-:W-:Y:S01]  /*7300*/  ULDC.64 UR6, c[0x0][0x650] ;  /* 0x0001940000067ab9 */ /* 0x000fe20000000a00 */
[----:B------:R-:W-:Y:S01]  /*7310*/  BSSY B1, `(.L_x_173) ;  /* 0x000006c000017945 */ /* 0x000fe20003800000 */
[----:B------:R-:W-:Y:S01]  /*7320*/  IMAD.MOV.U32 R20, RZ, RZ, -0x1 ;  /* 0xffffffffff147424 */ /* 0x000fe200078e00ff */
[----:B------:R-:W-:Y:S01]  /*7330*/  SHF.R.U32.HI R4, RZ, 0x2, R8 ;  /* 0x00000002ff047819 */ /* 0x000fe20000011608 */
[----:B------:R-:W-:Y:S01]  /*7340*/  IMAD.MOV.U32 R19, RZ, RZ, -0x1 ;  /* 0xffffffffff137424 */ /* 0x000fe200078e00ff */
[----:B------:R-:W-:Y:S02]  /*7350*/  ISETP.GT.U32.AND P0, PT, R8, 0x3, PT ;  /* 0x000000030800780c */ /* 0x000fe40003f04070 */
[----:B------:R-:W-:-:S02]  /*7360*/  LOP3.LUT R4, R4, 0x1, RZ, 0xc0, !PT ;  /* 0x0000000104047812 */ /* 0x000fc400078ec0ff */
[----:B------:R-:W-:Y:S01]  /*7370*/  ISETP.LT.U32.AND P0, PT, R9, 0x4, P0 ;  /* 0x000000040900780c */ /* 0x000fe20000701070 */
[----:B------:R-:W0:Y:S01]  /*7380*/  @P1 S2R R11, SR_CgaCtaId ;  /* 0x00000000000b1919 */ /* 0x000e220000008800 */
[----:B------:R-:W-:Y:S02]  /*7390*/  @P1 MOV R6, 0x400 ;  /* 0x0000040000061802 */ /* 0x000fe40000000f00 */
[----:B------:R-:W-:Y:S02]  /*73a0*/  IADD3.X R17, R17, UR42, RZ, P2, !PT ;  /* 0x0000002a11117c10 */ /* 0x000fe400097fe4ff */
[----:B------:R-:W-:Y:S02]  /*73b0*/  ISETP.GE.U32.AND P2, PT, R16, UR6, PT ;  /* 0x0000000610007c0c */ /* 0x000fe4000bf46070 */
[----:B------:R-:W-:Y:S02]  /*73c0*/  LOP3.LUT R8, R8, 0x3, RZ, 0xc0, !PT ;  /* 0x0000000308087812 */ /* 0x000fe400078ec0ff */
[----:B------:R-:W-:-:S02]  /*73d0*/  PRMT R10, RZ, 0x7610, R10 ;  /* 0x00007610ff0a7816 */ /* 0x000fc4000000000a */
[----:B0-----:R-:W-:-:S04]  /*73e0*/  @P1 LEA R6, R11, R6, 0x18 ;  /* 0x000000060b061211 */ /* 0x001fc800078ec0ff */
[----:B------:R0:W-:Y:S01]  /*73f0*/  @P1 SYNCS.ARRIVE.TRANS64.A1T0 RZ, [R6+URZ+0x58], RZ ;  /* 0x000058ff06ff19a7 */ /* 0x0001e2000810003f */
[----:B------:R-:W-:Y:S02]  /*7400*/  ISETP.NE.U32.AND P1, PT, R4, 0x1, PT ;  /* 0x000000010400780c */ /* 0x000fe40003f25070 */
[----:B------:R-:W-:Y:S02]  /*7410*/  SEL R4, RZ, 0x1, !P0 ;  /* 0x00000001ff047807 */ /* 0x000fe40004000000 */
[----:B------:R-:W-:Y:S02]  /*7420*/  ISETP.GE.U32.AND.EX P0, PT, R17, UR7, PT, P2 ;  /* 0x0000000711007c0c */ /* 0x000fe4000bf06120 */
[----:B------:R-:W-:Y:S01]  /*7430*/  ISETP.GT.U32.AND P1, PT, R9, 0x3, !P1 ;  /* 0x000000030900780c */ /* 0x000fe20004f24070 */
[----:B0-----:R-:W-:-:S03]  /*7440*/  IMAD.MOV.U32 R6, RZ, RZ, -0x1 ;  /* 0xffffffffff067424 */ /* 0x001fc600078e00ff */
[----:B------:R-:W-:-:S04]  /*7450*/  SEL R5, RZ, 0x1, !P1 ;  /* 0x00000001ff057807 */ /* 0x000fc80004800000 */
[--C-:B------:R-:W-:Y:S02]  /*7460*/  LOP3.LUT R3, R5, R3, R4.reuse, 0x96, !PT ;  /* 0x0000000305037212 */ /* 0x100fe400078e9604 */
[----:B------:R-:W-:Y:S01]  /*7470*/  PRMT R4, RZ, 0x7610, R4 ;  /* 0x00007610ff047816 */ /* 0x000fe20000000004 */
[----:B------:R-:W-:Y:S06]  /*7480*/  @P0 BRA `(.L_x_174) ;  /* 0x0000000400500947 */ /* 0x000fec0003800000 */
[----:B------:R-:W0:Y:S01]  /*7490*/  S2R R19, SR_CTAID.X ;  /* 0x0000000000137919 */ /* 0x000e220000002500 */
[----:B------:R-:W-:Y:S01]  /*74a0*/  ULDC.64 UR6, c[0x0][0x628] ;  /* 0x00018a0000067ab9 */ /* 0x000fe20000000a00 */
[----:B------:R-:W1:Y:S01]  /*74b0*/  LDC R20, c[0x0][0x144] ;  /* 0x00005100ff147b82 */ /* 0x000e620000000800 */
[----:B------:R-:W-:Y:S01]  /*74c0*/  ISETP.NE.U32.AND P0, PT, RZ, UR6, PT ;  /* 0x00000006ff007c0c */ /* 0x000fe2000bf05070 */
[----:B------:R-:W2:Y:S01]  /*74d0*/  S2R R14, SR_CTAID.Y ;  /* 0x00000000000e7919 */ /* 0x000ea20000002600 */
[----:B------:R-:W-:Y:S01]  /*74e0*/  ULDC UR8, c[0x0][0x630] ;  /* 0x00018c0000087ab9 */ /* 0x000fe20000000800 */
[----:B------:R-:W-:Y:S01]  /*74f0*/  ULDC UR9, c[0x0][0x150] ;  /* 0x0000540000097ab9 */ /* 0x000fe20000000800 */
[----:B------:R-:W-:Y:S01]  /*7500*/  ISETP.NE.AND.EX P0, PT, RZ, UR7, PT, P0 ;  /* 0x00000007ff007c0c */ /* 0x000fe2000bf05300 */
[----:B------:R-:W-:Y:S02]  /*7510*/  IMAD.MOV.U32 R4, RZ, RZ, R16 ;  /* 0x000000ffff047224 */ /* 0x000fe400078e0010 */
[----:B------:R-:W-:Y:S01]  /*7520*/  IMAD.MOV.U32 R5, RZ, RZ, R17 ;  /* 0x000000ffff057224 */ /* 0x000fe200078e0011 */
[----:B0-----:R-:W-:-:S09]  /*7530*/  I2FP.F32.U32 R21, R19 ;  /* 0x0000001300157245 */ /* 0x001fd20000201000 */
[----:B------:R-:W-:Y:S05]  /*7540*/  @!P0 BRA `(.L_x_175) ;  /* 0x0000000000288947 */ /* 0x000fea0003800000 */
[----:B------:R-:W-:Y:S02]  /*7550*/  ULDC UR5, c[0x0][0x634] ;  /* 0x00018d0000057ab9 */ /* 0x000fe40000000800 */
[----:B------:R-:W-:-:S05]  /*7560*/  IADD3 R5, P0, R16, UR5, RZ ;  /* 0x0000000510057c10 */ /* 0x000fca000ff1e0ff */
[----:B------:R-:W-:-:S04]  /*7570*/  IMAD.X R15, RZ, RZ, R17, P0 ;  /* 0x000000ffff0f7224 */ /* 0x000fc800000e0611 */
[----:B------:R-:W-:-:S04]  /*7580*/  IMAD.WIDE.U32 R6, R15, UR6, RZ ;  /* 0x000000060f067c25 */ /* 0x000fc8000f8e00ff */
[----:B------:R-:W-:-:S04]  /*7590*/  IMAD.WIDE.U32 R6, P0, R5, UR7, R6 ;  /* 0x0000000705067c25 */ /* 0x000fc8000f800006 */
[----:B------:R-:W-:-:S04]  /*75a0*/  IMAD.WIDE.U32 R4, R5, UR6, RZ ;  /* 0x0000000605047c25 */ /* 0x000fc8000f8e00ff */
[----:B------:R-:W-:Y:S01]  /*75b0*/  IMAD.MOV.U32 R4, RZ, RZ, R7 ;  /* 0x000000ffff047224 */ /* 0x000fe200078e0007 */
[----:B------:R-:W-:Y:S01]  /*75c0*/  IADD3 RZ, P1, R5, R6, RZ ;  /* 0x0000000605ff7210 */ /* 0x000fe20007f3e0ff */
[----:B------:R-:W-:-:S04]  /*75d0*/  IMAD.X R5, RZ, RZ, RZ, P0 ;  /* 0x000000ffff057224 */ /* 0x000fc800000e06ff */
[----:B------:R-:W-:-:S08]  /*75e0*/  IMAD.WIDE.U32.X R4, R15, UR7, R4, P1 ;  /* 0x000000070f047c25 */ /* 0x000fd000088e0404 */
.L_x_175:
[----:B------:R-:W-:Y:S01]  /*75f0*/  FMUL R21, R21, UR9 ;  /* 0x0000000915157c20 */ /* 0x000fe20008400000 */
[--C-:B------:R-:W-:Y:S01]  /*7600*/  SHF.R.U64 R15, R4, UR8, R5.reuse ;  /* 0x00000008040f7c19 */ /* 0x100fe20008001205 */
[----:B------:R-:W-:Y:S01]  /*7610*/  ULDC.64 UR6, c[0x0][0x620] ;  /* 0x0001880000067ab9 */ /* 0x000fe20000000a00 */
[----:B------:R-:W-:Y:S01]  /*7620*/  SHF.R.U32.HI R4, RZ, UR8, R5 ;  /* 0x00000008ff047c19 */ /* 0x000fe20008011605 */
[----:B------:R-:W-:Y:S01]  /*7630*/  ULDC.64 UR8, c[0x0][0x640] ;  /* 0x0001900000087ab9 */ /* 0x000fe20000000a00 */
[----:B------:R-:W-:Y:S01]  /*7640*/  IADD3 R5, P0, RZ, -R15, RZ ;  /* 0x8000000fff057210 */ /* 0x000fe20007f1e0ff */
[----:B------:R-:W0:Y:S01]  /*7650*/  F2I.U32.TRUNC.NTZ R21, R21 ;  /* 0x0000001500157305 */ /* 0x000e22000020f000 */
[----:B------:R-:W-:-:S03]  /*7660*/  ULDC UR5, c[0x0][0x618] ;  /* 0x0001860000057ab9 */ /* 0x000fc60000000800 */
[----:B------:R-:W-:Y:S01]  /*7670*/  IMAD.X R4, RZ, RZ, ~R4, P0 ;  /* 0x000000ffff047224 */ /* 0x000fe200000e0e04 */
[----:B------:R-:W-:-:S03]  /*7680*/  ISETP.NE.U32.AND P0, PT, RZ, UR8, PT ;  /* 0x00000008ff007c0c */ /* 0x000fc6000bf05070 */
[----:B------:R-:W-:Y:S01]  /*7690*/  IMAD R4, R4, UR6, RZ ;  /* 0x0000000604047c24 */ /* 0x000fe2000f8e02ff */
[----:B------:R-:W-:-:S03]  /*76a0*/  ISETP.NE.AND.EX P0, PT, RZ, UR9, PT, P0 ;  /* 0x00000009ff007c0c */ /* 0x000fc6000bf05300 */
[C---:B------:R-:W-:Y:S02]  /*76b0*/  IMAD R7, R5.reuse, UR7, R4 ;  /* 0x0000000705077c24 */ /* 0x040fe4000f8e0204 */
[----:B------:R-:W-:Y:S01]  /*76c0*/  IMAD.WIDE.U32 R4, R5, UR6, R16 ;  /* 0x0000000605047c25 */ /* 0x000fe2000f8e0010 */
[----:B------:R-:W-:-:S03]  /*76d0*/  ULDC UR6, c[0x0][0x154] ;  /* 0x0000550000067ab9 */ /* 0x000fc60000000800 */
[----:B0-----:R-:W-:Y:S02]  /*76e0*/  IMAD.MOV R6, RZ, RZ, -R21 ;  /* 0x000000ffff067224 */ /* 0x001fe400078e0a15 */
[----:B------:R-:W0:Y:S01]  /*76f0*/  LDC R21, c[0x0][0x148] ;  /* 0x00005200ff157b82 */ /* 0x000e220000000800 */
[----:B------:R-:W-:Y:S02]  /*7700*/  IMAD.IADD R5, R5, 0x1, R7 ;  /* 0x0000000105057824 */ /* 0x000fe400078e0207 */
[----:B-1----:R-:W-:Y:S01]  /*7710*/  IMAD R19, R20, R6, R19 ;  /* 0x0000000614137224 */ /* 0x002fe200078e0213 */
[----:B--2---:R-:W-:Y:S02]  /*7720*/  I2FP.F32.U32 R6, R14 ;  /* 0x0000000e00067245 */ /* 0x004fe40000201000 */
[--C-:B------:R-:W-:Y:S02]  /*7730*/  SHF.R.U64 R20, R4, UR5, R5.reuse ;  /* 0x0000000504147c19 */ /* 0x100fe40008001205 */
[----:B------:R-:W-:Y:S01]  /*7740*/  SHF.R.U32.HI R5, RZ, UR5, R5 ;  /* 0x00000005ff057c19 */ /* 0x000fe20008011605 */
[----:B------:R-:W-:Y:S01]  /*7750*/  FMUL R6, R6, UR6 ;  /* 0x0000000606067c20 */ /* 0x000fe20008400000 */
[----:B------:R-:W-:-:S02]  /*7760*/  ULDC UR5, c[0x0][0x608] ;  /* 0x0001820000057ab9 */ /* 0x000fc40000000800 */
[--C-:B------:R-:W-:Y:S01]  /*7770*/  SHF.R.U64 R23, R20, UR5, R5.reuse ;  /* 0x0000000514177c19 */ /* 0x100fe20008001205 */
[----:B------:R1:W2:Y:S01]  /*7780*/  F2I.U32.TRUNC.NTZ R24, R6 ;  /* 0x0000000600187305 */ /* 0x0002a2000020f000 */
[----:B------:R-:W-:Y:S01]  /*7790*/  SHF.R.U32.HI R4, RZ, UR5, R5 ;  /* 0x00000005ff047c19 */ /* 0x000fe20008011605 */
[----:B------:R-:W-:-:S03]  /*77a0*/  ULDC UR5, c[0x0][0x658] ;  /* 0x0001960000057ab9 */ /* 0x000fc60000000800 */
[--C-:B------:R-:W-:Y:S02]  /*77b0*/  SHF.R.U64 R22, R23, UR5, R4.reuse ;  /* 0x0000000517167c19 */ /* 0x100fe40008001204 */
[----:B------:R-:W-:-:S03]  /*77c0*/  SHF.R.U32.HI R25, RZ, UR5, R4 ;  /* 0x00000005ff197c19 */ /* 0x000fc60008011604 */
[----:B------:R-:W-:Y:S02]  /*77d0*/  IMAD.MOV.U32 R4, RZ, RZ, R22 ;  /* 0x000000ffff047224 */ /* 0x000fe400078e0016 */
[----:B------:R-:W-:Y:S01]  /*77e0*/  IMAD.MOV.U32 R5, RZ, RZ, R25 ;  /* 0x000000ffff057224 */ /* 0x000fe200078e0019 */
[----:B-1----:R-:W-:Y:S06]  /*77f0*/  @!P0 BRA `(.L_x_176) ;  /* 0x0000000000288947 */ /* 0x002fec0003800000 */
        /* <DEDUP_REMOVED lines=10> */
.L_x_176:
[----:B------:R-:W-:Y:S01]  /*78a0*/  ISETP.NE.AND P0, PT, R2, 0x1, PT ;  /* 0x000000010200780c */ /* 0x000fe20003f05270 */
[----:B------:R-:W-:Y:S01]  /*78b0*/  ULDC UR5, c[0x0][0x648] ;  /* 0x0001920000057ab9 */ /* 0x000fe20000000800 */
[----:B------:R-:W-:Y:S01]  /*78c0*/  LOP3.LUT R23, R23, UR13, RZ, 0xc0, !PT ;  /* 0x0000000d17177c12 */ /* 0x000fe2000f8ec0ff */
[----:B--2---:R-:W-:Y:S01]  /*78d0*/  IMAD.MOV R24, RZ, RZ, -R24 ;  /* 0x000000ffff187224 */ /* 0x004fe200078e0a18 */
[----:B------:R-:W-:Y:S01]  /*78e0*/  SHF.R.U64 R4, R4, UR5, R5 ;  /* 0x0000000504047c19 */ /* 0x000fe20008001205 */
[----:B------:R-:W-:Y:S01]  /*78f0*/  ULDC UR5, c[0x0][0x638] ;  /* 0x00018e0000057ab9 */ /* 0x000fe20000000800 */
[----:B------:R-:W-:Y:S01]  /*7900*/  LOP3.LUT R7, R20, UR4, RZ, 0xc0, !PT ;  /* 0x0000000414077c12 */ /* 0x000fe2000f8ec0ff */
[----:B------:R-:W-:Y:S01]  /*7910*/  ULDC UR6, c[0x0][0x610] ;  /* 0x0001840000067ab9 */ /* 0x000fe20000000800 */
[----:B------:R-:W-:Y:S02]  /*7920*/  IMAD.MOV.U32 R6, RZ, RZ, R15 ;  /* 0x000000ffff067224 */ /* 0x000fe400078e000f */
[----:B------:R-:W-:-:S02]  /*7930*/  IMAD.MOV R5, RZ, RZ, -R4 ;  /* 0x000000ffff057224 */ /* 0x000fc400078e0a04 */
[----:B------:R-:W-:Y:S02]  /*7940*/  IMAD R4, R4, UR21, R23 ;  /* 0x0000001504047c24 */ /* 0x000fe4000f8e0217 */
[----:B0-----:R-:W-:Y:S02]  /*7950*/  @P0 IMAD R19, R21, R24, R14 ;  /* 0x0000001815130224 */ /* 0x001fe400078e020e */
[----:B------:R-:W-:Y:S01]  /*7960*/  IMAD R22, R5, UR5, R22 ;  /* 0x0000000505167c24 */ /* 0x000fe2000f8e0216 */
[----:B------:R-:W-:Y:S01]  /*7970*/  ULDC UR5, c[0x0][0x600] ;  /* 0x0001800000057ab9 */ /* 0x000fe20000000800 */
[----:B------:R-:W-:Y:S02]  /*7980*/  IMAD R20, R4, UR6, R19 ;  /* 0x0000000604147c24 */ /* 0x000fe4000f8e0213 */
[----:B------:R-:W-:Y:S02]  /*7990*/  IMAD R5, R22, UR5, R7 ;  /* 0x0000000516057c24 */ /* 0x000fe4000f8e0207 */
[----:B------:R-:W-:-:S03]  /*79a0*/  IMAD.MOV.U32 R4, RZ, RZ, 0x1 ;  /* 0x00000001ff047424 */ /* 0x000fc600078e00ff */
[----:B------:R-:W-:Y:S02]  /*79b0*/  SEL R19, R5, R20, !P0 ;  /* 0x0000001405137207 */ /* 0x000fe40004000000 */
[----:B------:R-:W-:-:S07]  /*79c0*/  SEL R20, R20, R5, !P0 ;  /* 0x0000000514147207 */ /* 0x000fce0004000000 */
.L_x_174:
[----:B------:R-:W-:Y:S05]  /*79d0*/  BSYNC B1 ;  /* 0x0000000000017941 */ /* 0x000fea0003800000 */
.L_x_173:
[----:B------:R-:W-:-:S13]  /*79e0*/  LOP3.LUT P0, RZ, R4, 0xff, RZ, 0xc0, !PT ;  /* 0x000000ff04ff7812 */ /* 0x000fda000780c0ff */
[----:B------:R-:W-:Y:S05]  /*79f0*/  @P0 BRA `(.L_x_177) ;  /* 0xfffffff400140947 */ /* 0x000fea000383ffff */
[----:B------:R-:W-:Y:S05]  /*7a00*/  BSYNC B0 ;  /* 0x0000000000007941 */ /* 0x000fea0003800000 */
.L_x_166:
[----:B------:R-:W-:-:S03]  /*7a10*/  UMOV UR5, 0xffffffff ;  /* 0xffffffff00057882 */ /* 0x000fc60000000000 */
[----:B------:R-:W-:Y:S05]  /*7a20*/  BRA.DIV UR5, `(.L_x_178) ;  /* 0x0000000605147947 */ /* 0x000fea000b800000 */
[----:B------:R-:W-:-:S13]  /*7a30*/  ELECT P6, URZ, PT ;  /* 0x00000000003f782f */ /* 0x000fda00038c0000 */
.L_x_192:
[----:B------:R-:W-:Y:S04]  /*7a40*/  BSSY B0, `(.L_x_179) ;  /* 0x000002b000007945 */ /* 0x000fe80003800000 */
[----:B------:R-:W-:Y:S05]  /*7a50*/  @!P6 BRA `(.L_x_180) ;  /* 0x0000000000a4e947 */ /* 0x000fea0003800000 */
[----:B------:R-:W-:-:S04]  /*7a60*/  LOP3.LUT R18, R18, 0x2, RZ, 0xfc, !PT ;  /* 0x0000000212127812 */ /* 0x000fc800078efcff */
[----:B------:R-:W-:-:S13]  /*7a70*/  ISETP.NE.AND P0, PT, R18, 0x3, PT ;  /* 0x000000031200780c */ /* 0x000fda0003f05270 */
[----:B------:R-:W-:Y:S05]  /*7a80*/  @!P0 BRA `(.L_x_181) ;  /* 0x0000000000048947 */ /* 0x000fea0003800000 */
[----:B------:R-:W-:Y:S01]  /*7a90*/  BPT.TRAP 0x1 ;  /* 0x000000040000795c */ /* 0x000fe20000300000 */
.L_x_181:
[----:B------:R-:W0:Y:S01]  /*7aa0*/  S2R R5, SR_CgaCtaId ;  /* 0x0000000000057919 */ /* 0x000e220000008800 */
[----:B------:R-:W-:Y:S02]  /*7ab0*/  MOV R0, 0x400 ;  /* 0x0000040000007802 */ /* 0x000fe40000000f00 */
[----:B------:R-:W-:Y:S02]  /*7ac0*/  SHF.L.U32 R2, R3, 0x1f, RZ ;  /* 0x0000001f03027819 */ /* 0x000fe400000006ff */
[----:B0-----:R-:W-:-:S05]  /*7ad0*/  LEA R5, R5, R0, 0x18 ;  /* 0x0000000005057211 */ /* 0x001fca00078ec0ff */
[----:B------:R-:W-:-:S04]  /*7ae0*/  VIADD R5, R5, 0x20 ;  /* 0x0000002005057836 */ /* 0x000fc80000000000 */
[C---:B------:R-:W-:Y:S02]  /*7af0*/  IMAD R7, R8.reuse, 0x8, R5 ;  /* 0x0000000808077824 */ /* 0x040fe400078e0205 */
[----:B------:R-:W-:Y:S02]  /*7b00*/  VIADD R8, R8, 0x1 ;  /* 0x0000000108087836 */ /* 0x000fe40000000000 */
[----:B------:R-:W0:Y:S03]  /*7b10*/  SYNCS.PHASECHK.TRANS64.TRYWAIT P0, [R7+URZ], R2 ;  /* 0x00000002070075a7 */ /* 0x000e26000800017f */
[----:B------:R-:W-:-:S04]  /*7b20*/  ISETP.NE.AND P1, PT, R8, 0x4, PT ;  /* 0x000000040800780c */ /* 0x000fc80003f25270 */
[----:B------:R-:W-:Y:S02]  /*7b30*/  SEL R0, RZ, 0x1, P1 ;  /* 0x00000001ff007807 */ /* 0x000fe40000800000 */
[----:B------:R-:W-:Y:S02]  /*7b40*/  SEL R8, R8, RZ, P1 ;  /* 0x000000ff08087207 */ /* 0x000fe40000800000 */
[----:B------:R-:W-:-:S03]  /*7b50*/  LOP3.LUT R9, R3, R0, RZ, 0x3c, !PT ;  /* 0x0000000003097212 */ /* 0x000fc600078e3cff */
[----:B------:R-:W-:Y:S01]  /*7b60*/  IMAD R6, R8, 0x8, R5 ;  /* 0x0000000808067824 */ /* 0x000fe200078e0205 */
[----:B------:R-:W-:Y:S01]  /*7b70*/  SHF.L.U32 R3, R9, 0x1f, RZ ;  /* 0x0000001f09037819 */ /* 0x000fe200000006ff */
[----:B0-----:R-:W-:Y:S06]  /*7b80*/  @!P0 BRA `(.L_x_182) ;  /* 0x0000000000dc8947 */ /* 0x001fec0003800000 */
.L_x_193:
[----:B------:R-:W1:Y:S01]  /*7b90*/  SYNCS.PHASECHK.TRANS64.TRYWAIT P0, [R6+URZ], R3 ;  /* 0x00000003060075a7 */ /* 0x000e62000800017f */
[----:B------:R-:W-:-:S05]  /*7ba0*/  VIADD R0, R8, 0x1 ;  /* 0x0000000108007836 */ /* 0x000fca0000000000 */
[----:B------:R-:W-:-:S04]  /*7bb0*/  ISETP.NE.AND P1, PT, R0, 0x4, PT ;  /* 0x000000040000780c */ /* 0x000fc80003f25270 */
[----:B0-----:R-:W-:Y:S02]  /*7bc0*/  SEL R2, RZ, 0x1, P1 ;  /* 0x00000001ff027807 */ /* 0x001fe40000800000 */
[----:B------:R-:W-:Y:S02]  /*7bd0*/  SEL R0, R0, RZ, P1 ;  /* 0x000000ff00007207 */ /* 0x000fe40000800000 */
[----:B------:R-:W-:-:S03]  /*7be0*/  LOP3.LUT R9, R9, R2, RZ, 0x3c, !PT ;  /* 0x0000000209097212 */ /* 0x000fc600078e3cff */
[----:B------:R-:W-:Y:S01]  /*7bf0*/  IMAD R7, R0, 0x8, R5 ;  /* 0x0000000800077824 */ /* 0x000fe200078e0205 */
[----:B------:R-:W-:Y:S01]  /*7c00*/  SHF.L.U32 R4, R9, 0x1f, RZ ;  /* 0x0000001f09047819 */ /* 0x000fe200000006ff */
[----:B-1----:R-:W-:Y:S06]  /*7c10*/  @!P0 BRA `(.L_x_183) ;  /* 0x0000000000cc8947 */ /* 0x002fec0003800000 */
.L_x_194:
[----:B------:R-:W1:Y:S01]  /*7c20*/  SYNCS.PHASECHK.TRANS64.TRYWAIT P0, [R7+URZ], R4 ;  /* 0x00000004070075a7 */ /* 0x000e62000800017f */
[----:B------:R-:W-:-:S05]  /*7c30*/  VIADD R0, R0, 0x1 ;  /* 0x0000000100007836 */ /* 0x000fca0000000000 */
[----:B------:R-:W-:-:S04]  /*7c40*/  ISETP.NE.AND P1, PT, R0, 0x4, PT ;  /* 0x000000040000780c */ /* 0x000fc80003f25270 */
[----:B------:R-:W-:Y:S02]  /*7c50*/  SEL R2, RZ, 0x1, P1 ;  /* 0x00000001ff027807 */ /* 0x000fe40000800000 */
[----:B------:R-:W-:Y:S02]  /*7c60*/  SEL R0, R0, RZ, P1 ;  /* 0x000000ff00007207 */ /* 0x000fe40000800000 */
[----:B------:R-:W-:Y:S01]  /*7c70*/  LOP3.LUT R2, R9, R2, RZ, 0x3c, !PT ;  /* 0x0000000209027212 */ /* 0x000fe200078e3cff */
[----:B-1----:R-:W-:Y:S06]  /*7c80*/  @!P0 BRA `(.L_x_184) ;  /* 0x0000000000c48947 */ /* 0x002fec0003800000 */
.L_x_195:
[----:B------:R-:W-:Y:S01]  /*7c90*/  IMAD R5, R0, 0x8, R5 ;  /* 0x0000000800057824 */ /* 0x000fe200078e0205 */
[----:B------:R-:W-:-:S07]  /*7ca0*/  SHF.L.U32 R0, R2, 0x1f, RZ ;  /* 0x0000001f02007819 */ /* 0x000fce00000006ff */
.L_x_185:
[----:B--2---:R2:W3:Y:S02]  /*7cb0*/  SYNCS.PHASECHK.TRANS64.TRYWAIT P0, [R5+URZ], R0 ;  /* 0x00000000050075a7 */ /* 0x0044e4000800017f */
[----:B---3--:R-:W-:Y:S05]  /*7cc0*/  @!P0 NANOSLEEP.SYNCS 0x989680 ;  /* 0x009896800000895d */ /* 0x008fea0003900000 */
[----:B------:R-:W3:Y:S02]  /*7cd0*/  @!P0 SYNCS.PHASECHK.TRANS64 P0, [R5+URZ], R0 ;  /* 0x00000000050085a7 */ /* 0x000ee4000800007f */
[----:B---3--:R-:W-:Y:S05]  /*7ce0*/  @!P0 BRA `(.L_x_185) ;  /* 0xfffffffc00f08947 */ /* 0x008fea000383ffff */
.L_x_180:
[----:B------:R-:W-:Y:S05]  /*7cf0*/  BSYNC B0 ;  /* 0x0000000000007941 */ /* 0x000fea0003800000 */
.L_x_179:
[----:B------:R-:W-:Y:S05]  /*7d00*/  EXIT ;  /* 0x000000000000794d */ /* 0x000fea0003800000 */
.L_x_21:
[----:B-1----:R1:W2:Y:S02]  /*7d10*/  SYNCS.PHASECHK.TRANS64.TRYWAIT P1, [R3+URZ], R0 ;  /* 0x00000000030075a7 */ /* 0x0022a4000802017f */
[----:B--2---:R-:W-:Y:S05]  /*7d20*/  @!P1 NANOSLEEP.SYNCS 0x989680 ;  /* 0x009896800000995d */ /* 0x004fea0003900000 */
[----:B------:R-:W2:Y:S02]  /*7d30*/  @!P1 SYNCS.PHASECHK.TRANS64 P1, [R3+URZ], R0 ;  /* 0x00000000030095a7 */ /* 0x000ea4000802007f */
[----:B--2---:R-:W-:Y:S05]  /*7d40*/  @!P1 BRA `(.L_x_21) ;  /* 0xfffffffc00f09947 */ /* 0x004fea000383ffff */
[----:B------:R-:W-:Y:S05]  /*7d50*/  BRA `(.L_x_20) ;  /* 0xffffff9800787947 */ /* 0x000fea000383ffff */
.L_x_26:
[----:B-1----:R1:W2:Y:S02]  /*7d60*/  SYNCS.PHASECHK.TRANS64.TRYWAIT P1, [R5+URZ], R4 ;  /* 0x00000004050075a7 */ /* 0x0022a4000802017f */
[----:B--2---:R-:W-:Y:S05]  /*7d70*/  @!P1 NANOSLEEP.SYNCS 0x989680 ;  /* 0x009896800000995d */ /* 0x004fea0003900000 */
[----:B------:R-:W2:Y:S02]  /*7d80*/  @!P1 SYNCS.PHASECHK.TRANS64 P1, [R5+URZ], R4 ;  /* 0x00000004050095a7 */ /* 0x000ea4000802007f */
[----:B--2---:R-:W-:Y:S05]  /*7d90*/  @!P1 BRA `(.L_x_26) ;  /* 0xfffffffc00f09947 */ /* 0x004fea000383ffff */
[----:B------:R-:W-:Y:S05]  /*7da0*/  BRA `(.L_x_25) ;  /* 0xffffff9c00547947 */ /* 0x000fea000383ffff */
.L_x_167:
[----:B------:R-:W-:Y:S01]  /*7db0*/  BSSY B1, `(.L_x_186) ;  /* 0x0000006000017945 */ /* 0x000fe20003800000 */
[----:B------:R-:W-:-:S07]  /*7dc0*/  IMAD.MOV.U32 R15, RZ, RZ, -0x1 ;  /* 0xffffffffff0f7424 */ /* 0x000fce00078e00ff */
[----:B------:R-:W-:Y:S05]  /*7dd0*/  WARPSYNC.COLLECTIVE R15, `(.L_x_187) ;  /* 0x000000000f0c7348 */ /* 0x000fea0003c00000 */
[----:B------:R-:W-:Y:S02]  /*7de0*/  ELECT P6, UR62, PT ;  /* 0x00000000003e782f */ /* 0x000fe400038c0000 */
[----:B------:R-:W-:Y:S01]  /*7df0*/  MOV R14, UR62 ;  /* 0x0000003e000e7c02 */ /* 0x000fe20008000f00 */
[----:B------:R-:W-:Y:S10]  /*7e00*/  ENDCOLLECTIVE ;  /* 0x000000000000791b */ /* 0x000ff40003800000 */
.L_x_187:
[----:B------:R-:W-:Y:S05]  /*7e10*/  BSYNC B1 ;  /* 0x0000000000017941 */ /* 0x000fea0003800000 */
.L_x_186:
[----:B------:R-:W-:Y:S05]  /*7e20*/  BRA `(.L_x_188) ;  /* 0xfffffff000147947 */ /* 0x000fea000383ffff */
.L_x_170:
[----:B0-----:R0:W1:Y:S02]  /*7e30*/  SYNCS.PHASECHK.TRANS64.TRYWAIT P0, [R20+URZ+0x20], R7 ;  /* 0x00002007140075a7 */ /* 0x001064000800017f */
[----:B-1----:R-:W-:Y:S05]  /*7e40*/  @!P0 NANOSLEEP.SYNCS 0x989680 ;  /* 0x009896800000895d */ /* 0x002fea0003900000 */
[----:B------:R-:W1:Y:S02]  /*7e50*/  @!P0 SYNCS.PHASECHK.TRANS64 P0, [R20+URZ+0x20], R7 ;  /* 0x00002007140085a7 */ /* 0x000e64000800007f */
[----:B-1----:R-:W-:Y:S05]  /*7e60*/  @!P0 BRA `(.L_x_170) ;  /* 0xfffffffc00f08947 */ /* 0x002fea000383ffff */
[----:B------:R-:W-:Y:S05]  /*7e70*/  BRA `(.L_x_189) ;  /* 0xfffffff0005c7947 */ /* 0x000fea000383ffff */
.L_x_178:
[----:B------:R-:W-:Y:S01]  /*7e80*/  BSSY B0, `(.L_x_190) ;  /* 0x0000006000007945 */ /* 0x000fe20003800000 */
[----:B------:R-:W-:-:S07]  /*7e90*/  IMAD.MOV.U32 R15, RZ, RZ, -0x1 ;  /* 0xffffffffff0f7424 */ /* 0x000fce00078e00ff */
[----:B------:R-:W-:Y:S05]  /*7ea0*/  WARPSYNC.COLLECTIVE R15, `(.L_x_191) ;  /* 0x000000000f0c7348 */ /* 0x000fea0003c00000 */
[----:B------:R-:W-:Y:S02]  /*7eb0*/  ELECT P6, UR62, PT ;  /* 0x00000000003e782f */ /* 0x000fe400038c0000 */
[----:B------:R-:W-:Y:S01]  /*7ec0*/  MOV R14, UR62 ;  /* 0x0000003e000e7c02 */ /* 0x000fe20008000f00 */
[----:B------:R-:W-:Y:S10]  /*7ed0*/  ENDCOLLECTIVE ;  /* 0x000000000000791b */ /* 0x000ff40003800000 */
.L_x_191:
[----:B------:R-:W-:Y:S05]  /*7ee0*/  BSYNC B0 ;  /* 0x0000000000007941 */ /* 0x000fea0003800000 */
.L_x_190:
[----:B------:R-:W-:Y:S05]  /*7ef0*/  BRA `(.L_x_192) ;  /* 0xfffffff800d07947 */ /* 0x000fea000383ffff */
.L_x_182:
[----:B0-----:R0:W1:Y:S02]  /*7f00*/  SYNCS.PHASECHK.TRANS64.TRYWAIT P0, [R7+URZ], R2 ;  /* 0x00000002070075a7 */ /* 0x001064000800017f */
[----:B-1----:R-:W-:Y:S05]  /*7f10*/  @!P0 NANOSLEEP.SYNCS 0x989680 ;  /* 0x009896800000895d */ /* 0x002fea0003900000 */
[----:B------:R-:W1:Y:S02]  /*7f20*/  @!P0 SYNCS.PHASECHK.TRANS64 P0, [R7+URZ], R2 ;  /* 0x00000002070085a7 */ /* 0x000e64000800007f */
[----:B-1----:R-:W-:Y:S05]  /*7f30*/  @!P0 BRA `(.L_x_182) ;  /* 0xfffffffc00f08947 */ /* 0x002fea000383ffff */
[----:B------:R-:W-:Y:S05]  /*7f40*/  BRA `(.L_x_193) ;  /* 0xfffffffc00107947 */ /* 0x000fea000383ffff */
.L_x_183:
[----:B0-----:R0:W1:Y:S02]  /*7f50*/  SYNCS.PHASECHK.TRANS64.TRYWAIT P0, [R6+URZ], R3 ;  /* 0x00000003060075a7 */ /* 0x001064000800017f */
[----:B-1----:R-:W-:Y:S05]  /*7f60*/  @!P0 NANOSLEEP.SYNCS 0x989680 ;  /* 0x009896800000895d */ /* 0x002fea0003900000 */
[----:B------:R-:W1:Y:S02]  /*7f70*/  @!P0 SYNCS.PHASECHK.TRANS64 P0, [R6+URZ], R3 ;  /* 0x00000003060085a7 */ /* 0x000e64000800007f */
[----:B-1----:R-:W-:Y:S05]  /*7f80*/  @!P0 BRA `(.L_x_183) ;  /* 0xfffffffc00f08947 */ /* 0x002fea000383ffff */
[----:B------:R-:W-:Y:S05]  /*7f90*/  BRA `(.L_x_194) ;  /* 0xfffffffc00207947 */ /* 0x000fea000383ffff */
.L_x_184:
[----:B-1----:R1:W2:Y:S02]  /*7fa0*/  SYNCS.PHASECHK.TRANS64.TRYWAIT P0, [R7+URZ], R4 ;  /* 0x00000004070075a7 */ /* 0x0022a4000800017f */
[----:B--2---:R-:W-:Y:S05]  /*7fb0*/  @!P0 NANOSLEEP.SYNCS 0x989680 ;  /* 0x009896800000895d */ /* 0x004fea0003900000 */
[----:B------:R-:W2:Y:S02]  /*7fc0*/  @!P0 SYNCS.PHASECHK.TRANS64 P0, [R7+URZ], R4 ;  /* 0x00000004070085a7 */ /* 0x000ea4000800007f */
[----:B--2---:R-:W-:Y:S05]  /*7fd0*/  @!P0 BRA `(.L_x_184) ;  /* 0xfffffffc00f08947 */ /* 0x004fea000383ffff */
[----:B------:R-:W-:Y:S05]  /*7fe0*/  BRA `(.L_x_195) ;  /* 0xfffffffc00287947 */ /* 0x000fea000383ffff */
.L_x_196:
[----:B------:R-:W-:-:S00]  /*7ff0*/  BRA `(.L_x_196) ;  /* 0xfffffffc00fc7947 */ /* 0x000fc0000383ffff */
[----:B------:R-:W-:-:S00]  /*8000*/  NOP ;  /* 0x0000000000007918 */ /* 0x000fc00000000000 */
[----:B------:R-:W-:-:S00]  /*8010*/  NOP ;  /* 0x0000000000007918 */ /* 0x000fc00000000000 */
[----:B------:R-:W-:-:S00]  /*8020*/  NOP ;  /* 0x0000000000007918 */ /* 0x000fc00000000000 */
[----:B------:R-:W-:-:S00]  /*8030*/  NOP ;  /* 0x0000000000007918 */ /* 0x000fc00000000000 */
[----:B------:R-:W-:-:S00]  /*8040*/  NOP ;  /* 0x0000000000007918 */ /* 0x000fc00000000000 */
[----:B------:R-:W-:-:S00]  /*8050*/  NOP ;  /* 0x0000000000007918 */ /* 0x000fc00000000000 */
[----:B------:R-:W-:-:S00]  /*8060*/  NOP ;  /* 0x0000000000007918 */ /* 0x000fc00000000000 */
[----:B------:R-:W-:-:S00]  /*8070*/  NOP ;  /* 0x0000000000007918 */ /* 0x000fc00000000000 */
.L_x_197:


//--------------------- .nv.global.init           --------------------------
	.section	.nv.global.init,"aw",@progbits
.nv.global.init:
	.type		$str$22,@object
	.size		$str$22,($str$23 - $str$22)
$str$22:
        /*0000*/ 	.byte	0x6b, 0x5f, 0x74, 0x69, 0x6c, 0x65, 0x5f, 0x63, 0x6f, 0x75, 0x6e, 0x74, 0x20, 0x3e, 0x3d, 0x20
        /*0010*/ 	.byte	0x31, 0x00
	.type		$str$23,@object
	.size		$str$23,(__unnamed_1 - $str$23)
$str$23:
        /*0012*/ 	.byte	0x2f, 0x74, 0x6d, 0x70, 0x2f, 0x63, 0x75, 0x74, 0x6c, 0x61, 0x73, 0x73, 0x5f, 0x73, 0x77, 0x65
        /*0022*/ 	.byte	0x65, 0x70, 0x5f, 0x73, 0x72, 0x63, 0x2f, 0x69, 0x6e, 0x63, 0x6c, 0x75, 0x64, 0x65, 0x2f, 0x63
        /*0032*/ 	.byte	0x75, 0x74, 0x6c, 0x61, 0x73, 0x73, 0x2f, 0x67, 0x65, 0x6d, 0x6d, 0x2f, 0x63, 0x6f, 0x6c, 0x6c
        /*0042*/ 	.byte	0x65, 0x63, 0x74, 0x69, 0x76, 0x65, 0x2f, 0x73, 0x6d, 0x39, 0x30, 0x5f, 0x6d, 0x6d, 0x61, 0x5f
        /*0052*/ 	.byte	0x74, 0x6d, 0x61, 0x5f, 0x67, 0x6d, 0x6d, 0x61, 0x5f, 0x73, 0x73, 0x5f, 0x77, 0x61, 0x72, 0x70
        /*0062*/ 	.byte	0x73, 0x70, 0x65, 0x63, 0x69, 0x61, 0x6c, 0x69, 0x7a, 0x65, 0x64, 0x2e, 0x68, 0x70, 0x70, 0x00
	.type		__unnamed_1,@object
	.size		__unnamed_1,(.L_0 - __unnamed_1)
__unnamed_1:
        /*0072*/ 	.byte	0x76, 0x6f, 0x69, 0x64, 0x20, 0x63, 0x75, 0x74, 0x6c, 0x61, 0x73, 0x73, 0x3a, 0x3a, 0x67, 0x65
        /* <DEDUP_REMOVED lines=180> */
        /*0bc2*/ 	.byte	0x74, 0x69, 0x74, 0x79, 0x5d, 0x00
.L_0:


//--------------------- .nv.shared._ZN7cutlass13device_kernelINS_4gemm6kernel13GemmUniversalIN4cute5tupleIJiiiiEEENS1_10collective13CollectiveMmaINS1_34MainloopSm90TmaGmmaWarpSpecializedILi4ENS5_IJNS4_1CILi1EEENSA_ILi8EEESB_EEENS1_35KernelTmaWarpSpecializedCooperativeEEENS5_IJNSA_ILi128EEESG_NSA_ILi64EEEEEENS_6half_tENS5_IJlSB_lEEESJ_NS5_IJSB_llEEENS4_8TiledMMAINS4_8MMA_AtomIJNS4_4SM904GMMA26MMA_64x128x16_F32F16F16_SSILNSP_5MajorE0ELSR_1ELNSP_7ScaleInE1ELSS_1EEEEEENS4_6LayoutINS5_IJNSA_ILi2EEESB_SB_EEENS5_IJSB_NSA_ILi0EEESY_EEEEENS5_IJNS4_10UnderscoreES11_S11_EEEEENS4_23SM90_TMA_LOAD_MULTICASTENS4_14ComposedLayoutINS4_7SwizzleILi3ELi4ELi3EEENS4_18smem_ptr_flag_bitsILi16EEENSV_INS5_IJSC_SH_EEENS5_IJSH_SB_EEEEEEEvNS4_8identityENS4_13SM90_TMA_LOADENS15_IS17_S19_NSV_INS5_IJSH_SC_EEENS5_IJSB_SH_EEEEEEEvS1E_EENS_8epilogue10collective6detail29Sm90TmaWarpSpecializedAdapterINS1M_15DefaultEpilogueISJ_SK_SK_NS1L_6thread17LinearCombinationISJ_Li1EffLNS1Q_9ScaleType4KindE0ELNS_15FloatRoundStyleE2ESJ_EENS1_15EpilogueDefaultEEEEEvvEEEEvNT_6ParamsE --------------------------
	.section	.nv.shared._ZN7cutlass13device_kernelINS_4gemm6kernel13GemmUniversalIN4cute5tupleIJiiiiEEENS1_10collective13CollectiveMmaINS1_34MainloopSm90TmaGmmaWarpSpecializedILi4ENS5_IJNS4_1CILi1EEENSA_ILi8EEESB_EEENS1_35KernelTmaWarpSpecializedCooperativeEEENS5_IJNSA_ILi128EEESG_NSA_ILi64EEEEEENS_6half_tENS5_IJlSB_lEEESJ_NS5_IJSB_llEEENS4_8TiledMMAINS4_8MMA_AtomIJNS4_4SM904GMMA26MMA_64x128x16_F32F16F16_SSILNSP_5MajorE0ELSR_1ELNSP_7ScaleInE1ELSS_1EEEEEENS4_6LayoutINS5_IJNSA_ILi2EEESB_SB_EEENS5_IJSB_NSA_ILi0EEESY_EEEEENS5_IJNS4_10UnderscoreES11_S11_EEEEENS4_23SM90_TMA_LOAD_MULTICASTENS4_14ComposedLayoutINS4_7SwizzleILi3ELi4ELi3EEENS4_18smem_ptr_flag_bitsILi16EEENSV_INS5_IJSC_SH_EEENS5_IJSH_SB_EEEEEEEvNS4_8identityENS4_13SM90_TMA_LOADENS15_IS17_S19_NSV_INS5_IJSH_SC_EEENS5_IJSB_SH_EEEEEEEvS1E_EENS_8epilogue10collective6detail29Sm90TmaWarpSpecializedAdapterINS1M_15DefaultEpilogueISJ_SK_SK_NS1L_6thread17LinearCombinationISJ_Li1EffLNS1Q_9ScaleType4KindE0ELNS_15FloatRoundStyleE2ESJ_EENS1_15EpilogueDefaultEEEEEvvEEEEvNT_6ParamsE,"aw",@nobits
	.sectionflags	@""
	.align	16
	.zero		1024


//--------------------- .nv.shared.reserved.0     --------------------------
	.section	.nv.shared.reserved.0,"aw",@nobits
	.weak		__nv_reservedSMEM_offset_0_alias
	.size		__nv_reservedSMEM_offset_0_alias, 0, 0
	.other		__nv_reservedSMEM_offset_0_alias,@"STO_CUDA_RESERVED_SHARED STV_DEFAULT"
__nv_reservedSMEM_offset_0_alias:
	.zero		0


//--------------------- .nv.global                --------------------------
	.section	.nv.global,"aw",@nobits
.nv.global:
	.type		_ZN40_INTERNAL_1c550e8a_4_k_cu_c0e21829_320364cute1_E,@object
	.size		_ZN40_INTERNAL_1c550e8a_4_k_cu_c0e21829_320364cute1_E,(_ZN40_INTERNAL_1c550e8a_4_k_cu_c0e21829_320364cuda3std3__45__cpo6cbeginE - _ZN40_INTERNAL_1c550e8a_4_k_cu_c0e21829_320364cute1_E)
_ZN40_INTERNAL_1c550e8a_4_k_cu_c0e21829_320364cute1_E:
	.zero		1
	.type		_ZN40_INTERNAL_1c550e8a_4_k_cu_c0e21829_320364cuda3std3__45__cpo6cbeginE,@object
	.size		_ZN40_INTERNAL_1c550e8a_4_k_cu_c0e21829_320364cuda3std3__45__cpo6cbeginE,(_ZN40_INTERNAL_1c550e8a_4_k_cu_c0e21829_320364cuda3std3__48in_placeE - _ZN40_INTERNAL_1c550e8a_4_k_cu_c0e21829_320364cuda3std3__45__cpo6cbeginE)
_ZN40_INTERNAL_1c550e8a_4_k_cu_c0e21829_320364cuda3std3__45__cpo6cbeginE:
	.zero		1
	.type		_ZN40_INTERNAL_1c550e8a_4_k_cu_c0e21829_320364cuda3std3__48in_placeE,@object
	.size		_ZN40_INTERNAL_1c550e8a_4_k_cu_c0e21829_320364cuda3std3__48in_placeE,(_ZN40_INTERNAL_1c550e8a_4_k_cu_c0e21829_320364cuda3std6ranges3__45__cpo9iter_moveE - _ZN40_INTERNAL_1c550e8a_4_k_cu_c0e21829_320364cuda3std3__48in_placeE)
_ZN40_INTERNAL_1c550e8a_4_k_cu_c0e21829_320364cuda3std3__48in_placeE:
	.zero		1
	.type		_ZN40_INTERNAL_1c550e8a_4_k_cu_c0e21829_320364cuda3std6ranges3__45__cpo9iter_moveE,@object
	.size		_ZN40_INTERNAL_1c550e8a_4_k_cu_c0e21829_320364cuda3std6ranges3__45__cpo9iter_moveE,(_ZN40_INTERNAL_1c550e8a_4_k_cu_c0e21829_320364cuda3std3__45__cpo5beginE - _ZN40_INTERNAL_1c550e8a_4_k_cu_c0e21829_320364cuda3std6ranges3__45__cpo9iter_moveE)
_ZN40_INTERNAL_1c550e8a_4_k_cu_c0e21829_320364cuda3std6ranges3__45__cpo9iter_moveE:
	.zero		1
	.type		_ZN40_INTERNAL_1c550e8a_4_k_cu_c0e21829_320364cuda3std3__45__cpo5beginE,@object
	.size		_ZN40_INTERNAL_1c550e8a_4_k_cu_c0e21829_320364cuda3std3__45__cpo5beginE,(_ZN40_INTERNAL_1c550e8a_4_k_cu_c0e21829_320364cuda3std3__442_GLOBAL__N__1c550e8a_4_k_cu_c0e21829_320366ignoreE - _ZN40_INTERNAL_1c550e8a_4_k_cu_c0e21829_320364cuda3std3__45__cpo5beginE)
_ZN40_INTERNAL_1c550e8a_4_k_cu_c0e21829_320364cuda3std3__45__cpo5beginE:
	.zero		1
	.type		_ZN40_INTERNAL_1c550e8a_4_k_cu_c0e21829_320364cuda3std3__442_GLOBAL__N__1c550e8a_4_k_cu_c0e21829_320366ignoreE,@object
	.size		_ZN40_INTERNAL_1c550e8a_4_k_cu_c0e21829_320364cuda3std3__442_GLOBAL__N__1c550e8a_4_k_cu_c0e21829_320366ignoreE,(_ZN40_INTERNAL_1c550e8a_4_k_cu_c0e21829_320364cute7productE - _ZN40_INTERNAL_1c550e8a_4_k_cu_c0e21829_320364cuda3std3__442_GLOBAL__N__1c550e8a_4_k_cu_c0e21829_320366ignoreE)
_ZN40_INTERNAL_1c550e8a_4_k_cu_c0e21829_320364cuda3std3__442_GLOBAL__N__1c550e8a_4_k_cu_c0e21829_320366ignoreE:
	.zero		1
	.type		_ZN40_INTERNAL_1c550e8a_4_k_cu_c0e21829_320364cute7productE,@object
	.size		_ZN40_INTERNAL_1c550e8a_4_k_cu_c0e21829_320364cute7productE,(_ZN40_INTERNAL_1c550e8a_4_k_cu_c0e21829_320364cuda3std3__45__cpo3endE - _ZN40_INTERNAL_1c550e8a_4_k_cu_c0e21829_320364cute7productE)
_ZN40_INTERNAL_1c550e8a_4_k_cu_c0e21829_320364cute7productE:
	.zero		1
	.type		_ZN40_INTERNAL_1c550e8a_4_k_cu_c0e21829_320364cuda3std3__45__cpo3endE,@object
	.size		_ZN40_INTERNAL_1c550e8a_4_k_cu_c0e21829_320364cuda3std3__45__cpo3endE,(_ZN40_INTERNAL_1c550e8a_4_k_cu_c0e21829_320364cuda3std3__419piecewise_constructE - _ZN40_INTERNAL_1c550e8a_4_k_cu_c0e21829_320364cuda3std3__45__cpo3endE)
_ZN40_INTERNAL_1c550e8a_4_k_cu_c0e21829_320364cuda3std3__45__cpo3endE:
	.zero		1
	.type		_ZN40_INTERNAL_1c550e8a_4_k_cu_c0e21829_320364cuda3std3__419piecewise_constructE,@object
	.size		_ZN40_INTERNAL_1c550e8a_4_k_cu_c0e21829_320364cuda3std3__419piecewise_constructE,(_ZN40_INTERNAL_1c550e8a_4_k_cu_c0e21829_320364cuda3std3__45__cpo4cendE - _ZN40_INTERNAL_1c550e8a_4_k_cu_c0e21829_320364cuda3std3__419piecewise_constructE)
_ZN40_INTERNAL_1c550e8a_4_k_cu_c0e21829_320364cuda3std3__419piecewise_constructE:
	.zero		1
	.type		_ZN40_INTERNAL_1c550e8a_4_k_cu_c0e21829_320364cuda3std3__45__cpo4cendE,@object
	.size		_ZN40_INTERNAL_1c550e8a_4_k_cu_c0e21829_320364cuda3std3__45__cpo4cendE,(_ZN40_INTERNAL_1c550e8a_4_k_cu_c0e21829_320364cuda3std6ranges3__45__cpo4swapE - _ZN40_INTERNAL_1c550e8a_4_k_cu_c0e21829_320364cuda3std3__45__cpo4cendE)
_ZN40_INTERNAL_1c550e8a_4_k_cu_c0e21829_320364cuda3std3__45__cpo4cendE:
	.zero		1
	.type		_ZN40_INTERNAL_1c550e8a_4_k_cu_c0e21829_320364cuda3std6ranges3__45__cpo4swapE,@object
	.size		_ZN40_INTERNAL_1c550e8a_4_k_cu_c0e21829_320364cuda3std6ranges3__45__cpo4swapE,(.L_8 - _ZN40_INTERNAL_1c550e8a_4_k_cu_c0e21829_320364cuda3std6ranges3__45__cpo4swapE)
_ZN40_INTERNAL_1c550e8a_4_k_cu_c0e21829_320364cuda3std6ranges3__45__cpo4swapE:
	.zero		1
.L_8:


//--------------------- .nv.constant0._ZN7cutlass13device_kernelINS_4gemm6kernel13GemmUniversalIN4cute5tupleIJiiiiEEENS1_10collective13CollectiveMmaINS1_34MainloopSm90TmaGmmaWarpSpecializedILi4ENS5_IJNS4_1CILi1EEENSA_ILi8EEESB_EEENS1_35KernelTmaWarpSpecializedCooperativeEEENS5_IJNSA_ILi128EEESG_NSA_ILi64EEEEEENS_6half_tENS5_IJlSB_lEEESJ_NS5_IJSB_llEEENS4_8TiledMMAINS4_8MMA_AtomIJNS4_4SM904GMMA26MMA_64x128x16_F32F16F16_SSILNSP_5MajorE0ELSR_1ELNSP_7ScaleInE1ELSS_1EEEEEENS4_6LayoutINS5_IJNSA_ILi2EEESB_SB_EEENS5_IJSB_NSA_ILi0EEESY_EEEEENS5_IJNS4_10UnderscoreES11_S11_EEEEENS4_23SM90_TMA_LOAD_MULTICASTENS4_14ComposedLayoutINS4_7SwizzleILi3ELi4ELi3EEENS4_18smem_ptr_flag_bitsILi16EEENSV_INS5_IJSC_SH_EEENS5_IJSH_SB_EEEEEEEvNS4_8identityENS4_13SM90_TMA_LOADENS15_IS17_S19_NSV_INS5_IJSH_SC_EEENS5_IJSB_SH_EEEEEEEvS1E_EENS_8epilogue10collective6detail29Sm90TmaWarpSpecializedAdapterINS1M_15DefaultEpilogueISJ_SK_SK_NS1L_6thread17LinearCombinationISJ_Li1EffLNS1Q_9ScaleType4KindE0ELNS_15FloatRoundStyleE2ESJ_EENS1_15EpilogueDefaultEEEEEvvEEEEvNT_6ParamsE --------------------------
	.section	.nv.constant0._ZN7cutlass13device_kernelINS_4gemm6kernel13GemmUniversalIN4cute5tupleIJiiiiEEENS1_10collective13CollectiveMmaINS1_34MainloopSm90TmaGmmaWarpSpecializedILi4ENS5_IJNS4_1CILi1EEENSA_ILi8EEESB_EEENS1_35KernelTmaWarpSpecializedCooperativeEEENS5_IJNSA_ILi128EEESG_NSA_ILi64EEEEEENS_6half_tENS5_IJlSB_lEEESJ_NS5_IJSB_llEEENS4_8TiledMMAINS4_8MMA_AtomIJNS4_4SM904GMMA26MMA_64x128x16_F32F16F16_SSILNSP_5MajorE0ELSR_1ELNSP_7ScaleInE1ELSS_1EEEEEENS4_6LayoutINS5_IJNSA_ILi2EEESB_SB_EEENS5_IJSB_NSA_ILi0EEESY_EEEEENS5_IJNS4_10UnderscoreES11_S11_EEEEENS4_23SM90_TMA_LOAD_MULTICASTENS4_14ComposedLayoutINS4_7SwizzleILi3ELi4ELi3EEENS4_18smem_ptr_flag_bitsILi16EEENSV_INS5_IJSC_SH_EEENS5_IJSH_SB_EEEEEEEvNS4_8identityENS4_13SM90_TMA_LOADENS15_IS17_S19_NSV_INS5_IJSH_SC_EEENS5_IJSB_SH_EEEEEEEvS1E_EENS_8epilogue10collective6detail29Sm90TmaWarpSpecializedAdapterINS1M_15DefaultEpilogueISJ_SK_SK_NS1L_6thread17LinearCombinationISJ_Li1EffLNS1Q_9ScaleType4KindE0ELNS_15FloatRoundStyleE2ESJ_EENS1_15EpilogueDefaultEEEEEvvEEEEvNT_6ParamsE,"a",@progbits
	.sectionflags	@""
	.align	4
.nv.constant0._ZN7cutlass13device_kernelINS_4gemm6kernel13GemmUniversalIN4cute5tupleIJiiiiEEENS1_10collective13CollectiveMmaINS1_34MainloopSm90TmaGmmaWarpSpecializedILi4ENS5_IJNS4_1CILi1EEENSA_ILi8EEESB_EEENS1_35KernelTmaWarpSpecializedCooperativeEEENS5_IJNSA_ILi128EEESG_NSA_ILi64EEEEEENS_6half_tENS5_IJlSB_lEEESJ_NS5_IJSB_llEEENS4_8TiledMMAINS4_8MMA_AtomIJNS4_4SM904GMMA26MMA_64x128x16_F32F16F16_SSILNSP_5MajorE0ELSR_1ELNSP_7ScaleInE1ELSS_1EEEEEENS4_6LayoutINS5_IJNSA_ILi2EEESB_SB_EEENS5_IJSB_NSA_ILi0EEESY_EEEEENS5_IJNS4_10UnderscoreES11_S11_EEEEENS4_23SM90_TMA_LOAD_MULTICASTENS4_14ComposedLayoutINS4_7SwizzleILi3ELi4ELi3EEENS4_18smem_ptr_flag_bitsILi16EEENSV_INS5_IJSC_SH_EEENS5_IJSH_SB_EEEEEEEvNS4_8identityENS4_13SM90_TMA_LOADENS15_IS17_S19_NSV_INS5_IJSH_SC_EEENS5_IJSB_SH_EEEEEEEvS1E_EENS_8epilogue10collective6detail29Sm90TmaWarpSpecializedAdapterINS1M_15DefaultEpilogueISJ_SK_SK_NS1L_6thread17LinearCombinationISJ_Li1EffLNS1Q_9ScaleType4KindE0ELNS_15FloatRoundStyleE2ESJ_EENS1_15EpilogueDefaultEEEEEvvEEEEvNT_6ParamsE:
	.zero		1664


//--------------------- SYMBOLS --------------------------

	.type		.nv.reservedSmem.offset0,@object
	.size		.nv.reservedSmem.offset0,0x4
	.type		__assertfail,@function
